	.target	sm_90a

	.elftype	@"ET_EXEC"


//--------------------- .note.nv.tkinfo           --------------------------
	.section	.note.nv.tkinfo,"",@"SHT_NOTE"
	.sectionflags	@"SHF_NOTE_NV_TKINFO"
	.tkinfo
        /*0018*/ 	.word	0x00000002
        /*0030*/ 	.string	""
        /*0030*/ 	.string	"ptxas"
        /*0030*/ 	.string	"Cuda compilation tools, release 13.0, V13.0.88"
        /*0030*/ 	.string	"Build cuda_13.0.r13.0/compiler.36424714_0"
        /*0030*/ 	.string	"-arch sm_90a -m 64 "



//--------------------- .note.nv.cuinfo           --------------------------
	.section	.note.nv.cuinfo,"",@"SHT_NOTE"
	.sectionflags	@"SHF_NOTE_NV_CUINFO"
        /*0018*/ 	.short	0x0002
        /*001a*/ 	.short	0x005a
        /*001c*/ 	.short	0x0082
	.zero		2


//--------------------- .nv.info                  --------------------------
	.section	.nv.info,"",@"SHT_CUDA_INFO"
	.align	4


	//----- nvinfo : EIATTR_REGCOUNT
	.align		4
        /*0000*/ 	.byte	0x04, 0x2f
        /*0002*/ 	.short	(.L_15 - .L_14)
	.align		4
.L_14:
        /*0004*/ 	.word	index@(_ZN7cutlass13device_kernelINS_4gemm6kernel13GemmUniversalIN4cute5tupleIJiiiiEEENS1_10collective13CollectiveMmaINS1_34MainloopSm90TmaGmmaWarpSpecializedILi5ENS5_IJNS4_1CILi1EEESB_SB_EEENS1_35KernelTmaWarpSpecializedCooperativeEEENS5_IJNSA_ILi128EEENSA_ILi64EEESF_EEEfNS5_IJlSB_lEEEfSI_NS4_8TiledMMAINS4_8MMA_AtomIJNS4_4SM904GMMA29MMA_64x64x8_F32TF32TF32_SS_TNILNSM_7ScaleInE1ELSO_1EEEEEENS4_6LayoutINS5_IJNSA_ILi2EEESB_SB_EEENS5_IJSB_NSA_ILi0EEESU_EEEEENS5_IJNS4_10UnderscoreESX_SX_EEEEENS4_13SM90_TMA_LOADENS4_14ComposedLayoutINS4_7SwizzleILi3ELi4ELi3EEENS4_18smem_ptr_flag_bitsILi32EEENSR_INS5_IJNSA_ILi8EEENSA_ILi32EEEEEENS5_IJS17_SB_EEEEEEEvNS4_8identityES10_S1B_vS1C_EENS_8epilogue10collective6detail29Sm90TmaWarpSpecializedAdapterINS1F_15DefaultEpilogueIfSI_SI_NS1E_6thread17LinearCombinationIfLi1EffLNS1J_9ScaleType4KindE0ELNS_15FloatRoundStyleE2EfEENS1_15EpilogueDefaultEEEEEvvEEEEvNT_6ParamsE)
        /*0008*/ 	.word	0x000000a8


	//----- nvinfo : EIATTR_FRAME_SIZE
	.align		4
.L_15:
        /*000c*/ 	.byte	0x04, 0x11
        /*000e*/ 	.short	(.L_17 - .L_16)
	.align		4
.L_16:
        /*0010*/ 	.word	index@(_ZN7cutlass13device_kernelINS_4gemm6kernel13GemmUniversalIN4cute5tupleIJiiiiEEENS1_10collective13CollectiveMmaINS1_34MainloopSm90TmaGmmaWarpSpecializedILi5ENS5_IJNS4_1CILi1EEESB_SB_EEENS1_35KernelTmaWarpSpecializedCooperativeEEENS5_IJNSA_ILi128EEENSA_ILi64EEESF_EEEfNS5_IJlSB_lEEEfSI_NS4_8TiledMMAINS4_8MMA_AtomIJNS4_4SM904GMMA29MMA_64x64x8_F32TF32TF32_SS_TNILNSM_7ScaleInE1ELSO_1EEEEEENS4_6LayoutINS5_IJNSA_ILi2EEESB_SB_EEENS5_IJSB_NSA_ILi0EEESU_EEEEENS5_IJNS4_10UnderscoreESX_SX_EEEEENS4_13SM90_TMA_LOADENS4_14ComposedLayoutINS4_7SwizzleILi3ELi4ELi3EEENS4_18smem_ptr_flag_bitsILi32EEENSR_INS5_IJNSA_ILi8EEENSA_ILi32EEEEEENS5_IJS17_SB_EEEEEEEvNS4_8identityES10_S1B_vS1C_EENS_8epilogue10collective6detail29Sm90TmaWarpSpecializedAdapterINS1F_15DefaultEpilogueIfSI_SI_NS1E_6thread17LinearCombinationIfLi1EffLNS1J_9ScaleType4KindE0ELNS_15FloatRoundStyleE2EfEENS1_15EpilogueDefaultEEEEEvvEEEEvNT_6ParamsE)
        /*0014*/ 	.word	0x00000000


	//----- nvinfo : EIATTR_MIN_STACK_SIZE
	.align		4
.L_17:
        /*0018*/ 	.byte	0x04, 0x12
        /*001a*/ 	.short	(.L_19 - .L_18)
	.align		4
.L_18:
        /*001c*/ 	.word	index@(_ZN7cutlass13device_kernelINS_4gemm6kernel13GemmUniversalIN4cute5tupleIJiiiiEEENS1_10collective13CollectiveMmaINS1_34MainloopSm90TmaGmmaWarpSpecializedILi5ENS5_IJNS4_1CILi1EEESB_SB_EEENS1_35KernelTmaWarpSpecializedCooperativeEEENS5_IJNSA_ILi128EEENSA_ILi64EEESF_EEEfNS5_IJlSB_lEEEfSI_NS4_8TiledMMAINS4_8MMA_AtomIJNS4_4SM904GMMA29MMA_64x64x8_F32TF32TF32_SS_TNILNSM_7ScaleInE1ELSO_1EEEEEENS4_6LayoutINS5_IJNSA_ILi2EEESB_SB_EEENS5_IJSB_NSA_ILi0EEESU_EEEEENS5_IJNS4_10UnderscoreESX_SX_EEEEENS4_13SM90_TMA_LOADENS4_14ComposedLayoutINS4_7SwizzleILi3ELi4ELi3EEENS4_18smem_ptr_flag_bitsILi32EEENSR_INS5_IJNSA_ILi8EEENSA_ILi32EEEEEENS5_IJS17_SB_EEEEEEEvNS4_8identityES10_S1B_vS1C_EENS_8epilogue10collective6detail29Sm90TmaWarpSpecializedAdapterINS1F_15DefaultEpilogueIfSI_SI_NS1E_6thread17LinearCombinationIfLi1EffLNS1J_9ScaleType4KindE0ELNS_15FloatRoundStyleE2EfEENS1_15EpilogueDefaultEEEEEvvEEEEvNT_6ParamsE)
        /*0020*/ 	.word	0x00000000
.L_19:


//--------------------- .nv.compat                --------------------------
	.section	.nv.compat,"",@"SHT_CUDA_COMPAT_INFO"
	.align	4
        /*0000*/ 	.byte	0x02, 0x09, 0x01, 0x00, 0x02, 0x02, 0x04, 0x00, 0x02, 0x05, 0x05, 0x00, 0x03, 0x07, 0x01, 0x01
        /*0010*/ 	.byte	0x02, 0x03, 0x01, 0x00, 0x02, 0x06, 0x01, 0x00, 0x04, 0x0b, 0x08, 0x00, 0x00, 0x00, 0x00, 0x00
        /*0020*/ 	.byte	0x00, 0x00, 0x00, 0x00


//--------------------- .nv.info._ZN7cutlass13device_kernelINS_4gemm6kernel13GemmUniversalIN4cute5tupleIJiiiiEEENS1_10collective13CollectiveMmaINS1_34MainloopSm90TmaGmmaWarpSpecializedILi5ENS5_IJNS4_1CILi1EEESB_SB_EEENS1_35KernelTmaWarpSpecializedCooperativeEEENS5_IJNSA_ILi128EEENSA_ILi64EEESF_EEEfNS5_IJlSB_lEEEfSI_NS4_8TiledMMAINS4_8MMA_AtomIJNS4_4SM904GMMA29MMA_64x64x8_F32TF32TF32_SS_TNILNSM_7ScaleInE1ELSO_1EEEEEENS4_6LayoutINS5_IJNSA_ILi2EEESB_SB_EEENS5_IJSB_NSA_ILi0EEESU_EEEEENS5_IJNS4_10UnderscoreESX_SX_EEEEENS4_13SM90_TMA_LOADENS4_14ComposedLayoutINS4_7SwizzleILi3ELi4ELi3EEENS4_18smem_ptr_flag_bitsILi32EEENSR_INS5_IJNSA_ILi8EEENSA_ILi32EEEEEENS5_IJS17_SB_EEEEEEEvNS4_8identityES10_S1B_vS1C_EENS_8epilogue10collective6detail29Sm90TmaWarpSpecializedAdapterINS1F_15DefaultEpilogueIfSI_SI_NS1E_6thread17LinearCombinationIfLi1EffLNS1J_9ScaleType4KindE0ELNS_15FloatRoundStyleE2EfEENS1_15EpilogueDefaultEEEEEvvEEEEvNT_6ParamsE --------------------------
	.section	.nv.info._ZN7cutlass13device_kernelINS_4gemm6kernel13GemmUniversalIN4cute5tupleIJiiiiEEENS1_10collective13CollectiveMmaINS1_34MainloopSm90TmaGmmaWarpSpecializedILi5ENS5_IJNS4_1CILi1EEESB_SB_EEENS1_35KernelTmaWarpSpecializedCooperativeEEENS5_IJNSA_ILi128EEENSA_ILi64EEESF_EEEfNS5_IJlSB_lEEEfSI_NS4_8TiledMMAINS4_8MMA_AtomIJNS4_4SM904GMMA29MMA_64x64x8_F32TF32TF32_SS_TNILNSM_7ScaleInE1ELSO_1EEEEEENS4_6LayoutINS5_IJNSA_ILi2EEESB_SB_EEENS5_IJSB_NSA_ILi0EEESU_EEEEENS5_IJNS4_10UnderscoreESX_SX_EEEEENS4_13SM90_TMA_LOADENS4_14ComposedLayoutINS4_7SwizzleILi3ELi4ELi3EEENS4_18smem_ptr_flag_bitsILi32EEENSR_INS5_IJNSA_ILi8EEENSA_ILi32EEEEEENS5_IJS17_SB_EEEEEEEvNS4_8identityES10_S1B_vS1C_EENS_8epilogue10collective6detail29Sm90TmaWarpSpecializedAdapterINS1F_15DefaultEpilogueIfSI_SI_NS1E_6thread17LinearCombinationIfLi1EffLNS1J_9ScaleType4KindE0ELNS_15FloatRoundStyleE2EfEENS1_15EpilogueDefaultEEEEEvvEEEEvNT_6ParamsE,"",@"SHT_CUDA_INFO"
	.sectionflags	@""
	.align	4


	//----- nvinfo : EIATTR_CUDA_API_VERSION
	.align		4
        /*0000*/ 	.byte	0x04, 0x37
        /*0002*/ 	.short	(.L_21 - .L_20)
.L_20:
        /*0004*/ 	.word	0x00000082


	//----- nvinfo : EIATTR_KPARAM_INFO
	.align		4
.L_21:
        /*0008*/ 	.byte	0x04, 0x17
        /*000a*/ 	.short	(.L_23 - .L_22)
.L_22:
        /*000c*/ 	.word	0x00000000
        /*0010*/ 	.short	0x0000
        /*0012*/ 	.short	0x0070
        /*0014*/ 	.byte	0x00, 0xf0, 0x01, 0x10


	//----- nvinfo : EIATTR_SPARSE_MMA_MASK
	.align		4
.L_23:
        /*0018*/ 	.byte	0x03, 0x50
        /*001a*/ 	.short	0x0000


	//----- nvinfo : EIATTR_MAXREG_COUNT
	.align		4
        /*001c*/ 	.byte	0x03, 0x1b
        /*001e*/ 	.short	0x00a8


	//----- nvinfo : EIATTR_NUM_BARRIERS
	.align		4
        /*0020*/ 	.byte	0x02, 0x4c
        /*0022*/ 	.byte	0x01
	.zero		1


	//----- nvinfo : EIATTR_EXTERNS
	.align		4
        /*0024*/ 	.byte	0x04, 0x0f
        /*0026*/ 	.short	(.L_25 - .L_24)


	//   ....[0]....
	.align		4
.L_24:
        /*0028*/ 	.word	index@(__assertfail)


	//----- nvinfo : EIATTR_MERCURY_ISA_VERSION
	.align		4
.L_25:
        /*002c*/ 	.byte	0x03, 0x5f
        /*002e*/ 	.short	0x0101


	//----- nvinfo : EIATTR_INT_WARP_WIDE_INSTR_OFFSETS
	.align		4
        /*0030*/ 	.byte	0x04, 0x31
        /*0032*/ 	.short	(.L_27 - .L_26)


	//   ....[0]....
.L_26:
        /*0034*/ 	.word	0x00000410


	//   ....[1]....
        /*0038*/ 	.word	0x00000420


	//   ....[2]....
        /*003c*/ 	.word	0x000004e0


	//----- nvinfo : EIATTR_COOP_GROUP_MASK_REGIDS
	.align		4
.L_27:
        /*0040*/ 	.byte	0x04, 0x29
        /*0042*/ 	.short	(.L_29 - .L_28)


	//   ....[0]....
.L_28:
        /*0044*/ 	.word	0xffffffff


	//   ....[1]....
        /*0048*/ 	.word	0xffffffff


	//   ....[2]....
        /*004c*/ 	.word	0xffffffff


	//   ....[3]....
        /*0050*/ 	.word	0xffffffff


	//   ....[4]....
        /*0054*/ 	.word	0xffffffff


	//----- nvinfo : EIATTR_COOP_GROUP_INSTR_OFFSETS
	.align		4
.L_29:
        /*0058*/ 	.byte	0x04, 0x28
        /*005a*/ 	.short	(.L_31 - .L_30)


	//   ....[0]....
.L_30:
        /*005c*/ 	.word	0x00000060


	//   ....[1]....
        /*0060*/ 	.word	0x00000070


	//   ....[2]....
        /*0064*/ 	.word	0x00000130


	//   ....[3]....
        /*0068*/ 	.word	0x000002e0


	//   ....[4]....
        /*006c*/ 	.word	0x000011e0


	//----- nvinfo : EIATTR_REG_RECONFIG
	.align		4
.L_31:
        /*0070*/ 	.byte	0x01, 0x54
	.zero		2


	//----- nvinfo : EIATTR_SYSCALL_OFFSETS
	.align		4
        /*0074*/ 	.byte	0x04, 0x46
        /*0076*/ 	.short	(.L_33 - .L_32)


	//   ....[0]....
.L_32:
        /*0078*/ 	.word	0x000013d0


	//----- nvinfo : EIATTR_MBARRIER_INSTR_OFFSETS
	.align		4
.L_33:
        /*007c*/ 	.byte	0x04, 0x39
        /*007e*/ 	.short	(.L_35 - .L_34)


	//   ....[0]....
.L_34:
        /*0080*/ 	.word	0x00000230
        /*0084*/ 	.word	0x000000ff
        /*0088*/ 	.word	0x00000000
        /*008c*/ 	.short	0x0100
        /*008e*/ 	.byte	0x08
	.zero		1


	//   ....[1]....
        /*0090*/ 	.word	0x00000240
        /*0094*/ 	.word	0x000000ff
        /*0098*/ 	.word	0x00000028
        /*009c*/ 	.short	0x0100
        /*009e*/ 	.byte	0x08
	.zero		1


	//   ....[2]....
        /*00a0*/ 	.word	0x00000250
        /*00a4*/ 	.word	0x000000ff
        /*00a8*/ 	.word	0x00000008
        /*00ac*/ 	.short	0x0100
        /*00ae*/ 	.byte	0x08
	.zero		1


	//   ....[3]....
        /*00b0*/ 	.word	0x00000260
        /*00b4*/ 	.word	0x000000ff
        /*00b8*/ 	.word	0x00000030
        /*00bc*/ 	.short	0x0100
        /*00be*/ 	.byte	0x08
	.zero		1


	//   ....[4]....
        /*00c0*/ 	.word	0x00000270
        /*00c4*/ 	.word	0x000000ff
        /*00c8*/ 	.word	0x00000010
        /*00cc*/ 	.short	0x0100
        /*00ce*/ 	.byte	0x08
	.zero		1


	//   ....[5]....
        /*00d0*/ 	.word	0x00000280
        /*00d4*/ 	.word	0x000000ff
        /*00d8*/ 	.word	0x00000038
        /*00dc*/ 	.short	0x0100
        /*00de*/ 	.byte	0x08
	.zero		1


	//   ....[6]....
        /*00e0*/ 	.word	0x00000290
        /*00e4*/ 	.word	0x000000ff
        /*00e8*/ 	.word	0x00000018
        /*00ec*/ 	.short	0x0100
        /*00ee*/ 	.byte	0x08
	.zero		1


	//   ....[7]....
        /*00f0*/ 	.word	0x000002a0
        /*00f4*/ 	.word	0x000000ff
        /*00f8*/ 	.word	0x00000040
        /*00fc*/ 	.short	0x0100
        /*00fe*/ 	.byte	0x08
	.zero		1


	//   ....[8]....
        /*0100*/ 	.word	0x000002b0
        /*0104*/ 	.word	0x000000ff
        /*0108*/ 	.word	0x00000020
        /*010c*/ 	.short	0x0100
        /*010e*/ 	.byte	0x08
	.zero		1


	//   ....[9]....
        /*0110*/ 	.word	0x000002c0
        /*0114*/ 	.word	0x000000ff
        /*0118*/ 	.word	0x00000048
        /*011c*/ 	.short	0x0100
        /*011e*/ 	.byte	0x08
	.zero		1


	//   ....[10]....
        /*0120*/ 	.word	0x00000560
        /*0124*/ 	.word	0x000000ff
        /*0128*/ 	.word	0x00000060
        /*012c*/ 	.short	0x0100
        /*012e*/ 	.byte	0x08
	.zero		1


	//   ....[11]....
        /*0130*/ 	.word	0x000005e0
        /*0134*/ 	.word	0x000000ff
        /*0138*/ 	.word	0x00000068
        /*013c*/ 	.short	0x0100
        /*013e*/ 	.byte	0x08
	.zero		1


	//   ....[12]....
        /*0140*/ 	.word	0x00001450
        /*0144*/ 	.word	0x00000003
        /*0148*/ 	.word	0x00000000
        /*014c*/ 	.short	0x010a
        /*014e*/ 	.byte	0x3f
	.zero		1


	//   ....[13]....
        /*0150*/ 	.word	0x000014b0
        /*0154*/ 	.word	0x00000003
        /*0158*/ 	.word	0x00000000
        /*015c*/ 	.short	0x010a
        /*015e*/ 	.byte	0x3f
	.zero		1


	//   ....[14]....
        /*0160*/ 	.word	0x00001d60
        /*0164*/ 	.word	0x000000ff
        /*0168*/ 	.word	0x00000000
        /*016c*/ 	.short	0x010a
        /*016e*/ 	.byte	0x04
	.zero		1


	//   ....[15]....
        /*0170*/ 	.word	0x00001da0
        /*0174*/ 	.word	0x000000ff
        /*0178*/ 	.word	0x00000000
        /*017c*/ 	.short	0x010a
        /*017e*/ 	.byte	0x04
	.zero		1


	//   ....[16]....
        /*0180*/ 	.word	0x00002540
        /*0184*/ 	.word	0x000000ff
        /*0188*/ 	.word	0x00000000
        /*018c*/ 	.short	0x0101
        /*018e*/ 	.byte	0x0a
	.zero		1


	//   ....[17]....
        /*0190*/ 	.word	0x00002720
        /*0194*/ 	.word	0x000000ff
        /*0198*/ 	.word	0x00000000
        /*019c*/ 	.short	0x0101
        /*019e*/ 	.byte	0x06
	.zero		1


	//   ....[18]....
        /*01a0*/ 	.word	0x00005420
        /*01a4*/ 	.word	0x0000000e
        /*01a8*/ 	.word	0x00000028
        /*01ac*/ 	.short	0x010a
        /*01ae*/ 	.byte	0x3f
	.zero		1


	//   ....[19]....
        /*01b0*/ 	.word	0x000059e0
        /*01b4*/ 	.word	0x00000006
        /*01b8*/ 	.word	0x00000068
        /*01bc*/ 	.short	0x0101
        /*01be*/ 	.byte	0x3f
	.zero		1


	//   ....[20]....
        /*01c0*/ 	.word	0x00006100
        /*01c4*/ 	.word	0x00000007
        /*01c8*/ 	.word	0x00000000
        /*01cc*/ 	.short	0x010a
        /*01ce*/ 	.byte	0x3f
	.zero		1


	//   ....[21]....
        /*01d0*/ 	.word	0x00006180
        /*01d4*/ 	.word	0x00000009
        /*01d8*/ 	.word	0x00000000
        /*01dc*/ 	.short	0x010a
        /*01de*/ 	.byte	0x3f
	.zero		1


	//   ....[22]....
        /*01e0*/ 	.word	0x00006210
        /*01e4*/ 	.word	0x00000006
        /*01e8*/ 	.word	0x00000000
        /*01ec*/ 	.short	0x010a
        /*01ee*/ 	.byte	0x3f
	.zero		1


	//   ....[23]....
        /*01f0*/ 	.word	0x000062a0
        /*01f4*/ 	.word	0x00000009
        /*01f8*/ 	.word	0x00000000
        /*01fc*/ 	.short	0x010a
        /*01fe*/ 	.byte	0x3f
	.zero		1


	//   ....[24]....
        /*0200*/ 	.word	0x00006330
        /*0204*/ 	.word	0x00000003
        /*0208*/ 	.word	0x00000000
        /*020c*/ 	.short	0x010a
        /*020e*/ 	.byte	0x3f
	.zero		1


	//   ....[25]....
        /*0210*/ 	.word	0x00006390
        /*0214*/ 	.word	0x00000003
        /*0218*/ 	.word	0x00000000
        /*021c*/ 	.short	0x010a
        /*021e*/ 	.byte	0x3f
	.zero		1


	//   ....[26]....
        /*0220*/ 	.word	0x000063f0
        /*0224*/ 	.word	0x00000004
        /*0228*/ 	.word	0x00000000
        /*022c*/ 	.short	0x010a
        /*022e*/ 	.byte	0x3f
	.zero		1


	//   ....[27]....
        /*0230*/ 	.word	0x000064c0
        /*0234*/ 	.word	0x0000000e
        /*0238*/ 	.word	0x00000028
        /*023c*/ 	.short	0x010a
        /*023e*/ 	.byte	0x3f
	.zero		1


	//   ....[28]....
        /*0240*/ 	.word	0x00006590
        /*0244*/ 	.word	0x00000007
        /*0248*/ 	.word	0x00000000
        /*024c*/ 	.short	0x010a
        /*024e*/ 	.byte	0x3f
	.zero		1


	//   ....[29]....
        /*0250*/ 	.word	0x000065e0
        /*0254*/ 	.word	0x00000009
        /*0258*/ 	.word	0x00000000
        /*025c*/ 	.short	0x010a
        /*025e*/ 	.byte	0x3f
	.zero		1


	//   ....[30]....
        /*0260*/ 	.word	0x00006630
        /*0264*/ 	.word	0x00000006
        /*0268*/ 	.word	0x00000000
        /*026c*/ 	.short	0x010a
        /*026e*/ 	.byte	0x3f
	.zero		1


	//   ....[31]....
        /*0270*/ 	.word	0x00006680
        /*0274*/ 	.word	0x00000009
        /*0278*/ 	.word	0x00000000
        /*027c*/ 	.short	0x010a
        /*027e*/ 	.byte	0x3f
	.zero		1


	//----- nvinfo : EIATTR_NUM_MBARRIERS
	.align		4
.L_35:
        /*0280*/ 	.byte	0x03, 0x38
        /*0282*/ 	.short	0x000c


	//----- nvinfo : EIATTR_EXIT_INSTR_OFFSETS
	.align		4
        /*0284*/ 	.byte	0x04, 0x1c
        /*0286*/ 	.short	(.L_37 - .L_36)


	//   ....[0]....
.L_36:
        /*0288*/ 	.word	0x00000680


	//   ....[1]....
        /*028c*/ 	.word	0x00000f40


	//   ....[2]....
        /*0290*/ 	.word	0x00004b00


	//   ....[3]....
        /*0294*/ 	.word	0x00005130


	//   ....[4]....
        /*0298*/ 	.word	0x00006380


	//----- nvinfo : EIATTR_MAX_THREADS
	.align		4
.L_37:
        /*029c*/ 	.byte	0x04, 0x05
        /*029e*/ 	.short	(.L_39 - .L_38)
.L_38:
        /*02a0*/ 	.word	0x00000180
        /*02a4*/ 	.word	0x00000001
        /*02a8*/ 	.word	0x00000001


	//----- nvinfo : EIATTR_CRS_STACK_SIZE
	.align		4
.L_39:
        /*02ac*/ 	.byte	0x04, 0x1e
        /*02ae*/ 	.short	(.L_41 - .L_40)
.L_40:
        /*02b0*/ 	.word	0x00000000


	//----- nvinfo : EIATTR_CBANK_PARAM_SIZE
	.align		4
.L_41:
        /*02b4*/ 	.byte	0x03, 0x19
        /*02b6*/ 	.short	0x0470


	//----- nvinfo : EIATTR_PARAM_CBANK
	.align		4
        /*02b8*/ 	.byte	0x04, 0x0a
        /*02ba*/ 	.short	(.L_43 - .L_42)
	.align		4
.L_42:
        /*02bc*/ 	.word	index@(.nv.constant0._ZN7cutlass13device_kernelINS_4gemm6kernel13GemmUniversalIN4cute5tupleIJiiiiEEENS1_10collective13CollectiveMmaINS1_34MainloopSm90TmaGmmaWarpSpecializedILi5ENS5_IJNS4_1CILi1EEESB_SB_EEENS1_35KernelTmaWarpSpecializedCooperativeEEENS5_IJNSA_ILi128EEENSA_ILi64EEESF_EEEfNS5_IJlSB_lEEEfSI_NS4_8TiledMMAINS4_8MMA_AtomIJNS4_4SM904GMMA29MMA_64x64x8_F32TF32TF32_SS_TNILNSM_7ScaleInE1ELSO_1EEEEEENS4_6LayoutINS5_IJNSA_ILi2EEESB_SB_EEENS5_IJSB_NSA_ILi0EEESU_EEEEENS5_IJNS4_10UnderscoreESX_SX_EEEEENS4_13SM90_TMA_LOADENS4_14ComposedLayoutINS4_7SwizzleILi3ELi4ELi3EEENS4_18smem_ptr_flag_bitsILi32EEENSR_INS5_IJNSA_ILi8EEENSA_ILi32EEEEEENS5_IJS17_SB_EEEEEEEvNS4_8identityES10_S1B_vS1C_EENS_8epilogue10collective6detail29Sm90TmaWarpSpecializedAdapterINS1F_15DefaultEpilogueIfSI_SI_NS1E_6thread17LinearCombinationIfLi1EffLNS1J_9ScaleType4KindE0ELNS_15FloatRoundStyleE2EfEENS1_15EpilogueDefaultEEEEEvvEEEEvNT_6ParamsE)
        /*02c0*/ 	.short	0x0210
        /*02c2*/ 	.short	0x0470


	//----- nvinfo : EIATTR_SW_WAR
	.align		4
.L_43:
        /*02c4*/ 	.byte	0x04, 0x36
        /*02c6*/ 	.short	(.L_45 - .L_44)
.L_44:
        /*02c8*/ 	.word	0x00000008
.L_45:


//--------------------- .nv.callgraph             --------------------------
	.section	.nv.callgraph,"",@"SHT_CUDA_CALLGRAPH"
	.align	4
	.sectionentsize	8
	.align		4
        /*0000*/ 	.word	0x00000000
	.align		4
        /*0004*/ 	.word	0xffffffff
	.align		4
        /*0008*/ 	.word	index@(_ZN7cutlass13device_kernelINS_4gemm6kernel13GemmUniversalIN4cute5tupleIJiiiiEEENS1_10collective13CollectiveMmaINS1_34MainloopSm90TmaGmmaWarpSpecializedILi5ENS5_IJNS4_1CILi1EEESB_SB_EEENS1_35KernelTmaWarpSpecializedCooperativeEEENS5_IJNSA_ILi128EEENSA_ILi64EEESF_EEEfNS5_IJlSB_lEEEfSI_NS4_8TiledMMAINS4_8MMA_AtomIJNS4_4SM904GMMA29MMA_64x64x8_F32TF32TF32_SS_TNILNSM_7ScaleInE1ELSO_1EEEEEENS4_6LayoutINS5_IJNSA_ILi2EEESB_SB_EEENS5_IJSB_NSA_ILi0EEESU_EEEEENS5_IJNS4_10UnderscoreESX_SX_EEEEENS4_13SM90_TMA_LOADENS4_14ComposedLayoutINS4_7SwizzleILi3ELi4ELi3EEENS4_18smem_ptr_flag_bitsILi32EEENSR_INS5_IJNSA_ILi8EEENSA_ILi32EEEEEENS5_IJS17_SB_EEEEEEEvNS4_8identityES10_S1B_vS1C_EENS_8epilogue10collective6detail29Sm90TmaWarpSpecializedAdapterINS1F_15DefaultEpilogueIfSI_SI_NS1E_6thread17LinearCombinationIfLi1EffLNS1J_9ScaleType4KindE0ELNS_15FloatRoundStyleE2EfEENS1_15EpilogueDefaultEEEEEvvEEEEvNT_6ParamsE)
	.align		4
        /*000c*/ 	.word	index@(__assertfail)
	.align		4
        /*0010*/ 	.word	0x00000000
	.align		4
        /*0014*/ 	.word	0xfffffffe
	.align		4
        /*0018*/ 	.word	0x00000000
	.align		4
        /*001c*/ 	.word	0xfffffffd
	.align		4
        /*0020*/ 	.word	0x00000000
	.align		4
        /*0024*/ 	.word	0xfffffffc


//--------------------- .nv.constant4             --------------------------
	.section	.nv.constant4,"a",@progbits
	.align	8
	.align		8
.nv.constant4:
        /*0000*/ 	.dword	__assertfail
	.align		8
        /*0008*/ 	.dword	__unnamed_1
	.align		8
        /*0010*/ 	.dword	_ZN40_INTERNAL_71d2327e_4_k_cu_8387879f_191814cuda3std3__45__cpo5beginE
	.align		8
        /*0018*/ 	.dword	_ZN40_INTERNAL_71d2327e_4_k_cu_8387879f_191814cuda3std3__45__cpo3endE
	.align		8
        /*0020*/ 	.dword	_ZN40_INTERNAL_71d2327e_4_k_cu_8387879f_191814cuda3std3__45__cpo6cbeginE
	.align		8
        /*0028*/ 	.dword	_ZN40_INTERNAL_71d2327e_4_k_cu_8387879f_191814cuda3std3__45__cpo4cendE
	.align		8
        /*0030*/ 	.dword	_ZN40_INTERNAL_71d2327e_4_k_cu_8387879f_191814cuda3std3__442_GLOBAL__N__71d2327e_4_k_cu_8387879f_191816ignoreE
	.align		8
        /*0038*/ 	.dword	_ZN40_INTERNAL_71d2327e_4_k_cu_8387879f_191814cuda3std3__419piecewise_constructE
	.align		8
        /*0040*/ 	.dword	_ZN40_INTERNAL_71d2327e_4_k_cu_8387879f_191814cuda3std3__48in_placeE
	.align		8
        /*0048*/ 	.dword	_ZN40_INTERNAL_71d2327e_4_k_cu_8387879f_191814cuda3std6ranges3__45__cpo4swapE
	.align		8
        /*0050*/ 	.dword	_ZN40_INTERNAL_71d2327e_4_k_cu_8387879f_191814cuda3std6ranges3__45__cpo9iter_moveE
	.align		8
        /*0058*/ 	.dword	_ZN40_INTERNAL_71d2327e_4_k_cu_8387879f_191814cute7productE
	.align		8
        /*0060*/ 	.dword	_ZN40_INTERNAL_71d2327e_4_k_cu_8387879f_191814cute1_E
	.align		8
        /*0068*/ 	.dword	$str$22
	.align		8
        /*0070*/ 	.dword	$str$23


//--------------------- .text._ZN7cutlass13device_kernelINS_4gemm6kernel13GemmUniversalIN4cute5tupleIJiiiiEEENS1_10collective13CollectiveMmaINS1_34MainloopSm90TmaGmmaWarpSpecializedILi5ENS5_IJNS4_1CILi1EEESB_SB_EEENS1_35KernelTmaWarpSpecializedCooperativeEEENS5_IJNSA_ILi128EEENSA_ILi64EEESF_EEEfNS5_IJlSB_lEEEfSI_NS4_8TiledMMAINS4_8MMA_AtomIJNS4_4SM904GMMA29MMA_64x64x8_F32TF32TF32_SS_TNILNSM_7ScaleInE1ELSO_1EEEEEENS4_6LayoutINS5_IJNSA_ILi2EEESB_SB_EEENS5_IJSB_NSA_ILi0EEESU_EEEEENS5_IJNS4_10UnderscoreESX_SX_EEEEENS4_13SM90_TMA_LOADENS4_14ComposedLayoutINS4_7SwizzleILi3ELi4ELi3EEENS4_18smem_ptr_flag_bitsILi32EEENSR_INS5_IJNSA_ILi8EEENSA_ILi32EEEEEENS5_IJS17_SB_EEEEEEEvNS4_8identityES10_S1B_vS1C_EENS_8epilogue10collective6detail29Sm90TmaWarpSpecializedAdapterINS1F_15DefaultEpilogueIfSI_SI_NS1E_6thread17LinearCombinationIfLi1EffLNS1J_9ScaleType4KindE0ELNS_15FloatRoundStyleE2EfEENS1_15EpilogueDefaultEEEEEvvEEEEvNT_6ParamsE --------------------------
	.section	.text._ZN7cutlass13device_kernelINS_4gemm6kernel13GemmUniversalIN4cute5tupleIJiiiiEEENS1_10collective13CollectiveMmaINS1_34MainloopSm90TmaGmmaWarpSpecializedILi5ENS5_IJNS4_1CILi1EEESB_SB_EEENS1_35KernelTmaWarpSpecializedCooperativeEEENS5_IJNSA_ILi128EEENSA_ILi64EEESF_EEEfNS5_IJlSB_lEEEfSI_NS4_8TiledMMAINS4_8MMA_AtomIJNS4_4SM904GMMA29MMA_64x64x8_F32TF32TF32_SS_TNILNSM_7ScaleInE1ELSO_1EEEEEENS4_6LayoutINS5_IJNSA_ILi2EEESB_SB_EEENS5_IJSB_NSA_ILi0EEESU_EEEEENS5_IJNS4_10UnderscoreESX_SX_EEEEENS4_13SM90_TMA_LOADENS4_14ComposedLayoutINS4_7SwizzleILi3ELi4ELi3EEENS4_18smem_ptr_flag_bitsILi32EEENSR_INS5_IJNSA_ILi8EEENSA_ILi32EEEEEENS5_IJS17_SB_EEEEEEEvNS4_8identityES10_S1B_vS1C_EENS_8epilogue10collective6detail29Sm90TmaWarpSpecializedAdapterINS1F_15DefaultEpilogueIfSI_SI_NS1E_6thread17LinearCombinationIfLi1EffLNS1J_9ScaleType4KindE0ELNS_15FloatRoundStyleE2EfEENS1_15EpilogueDefaultEEEEEvvEEEEvNT_6ParamsE,"ax",@progbits
	.align	128
.text._ZN7cutlass13device_kernelINS_4gemm6kernel13GemmUniversalIN4cute5tupleIJiiiiEEENS1_10collective13CollectiveMmaINS1_34MainloopSm90TmaGmmaWarpSpecializedILi5ENS5_IJNS4_1CILi1EEESB_SB_EEENS1_35KernelTmaWarpSpecializedCooperativeEEENS5_IJNSA_ILi128EEENSA_ILi64EEESF_EEEfNS5_IJlSB_lEEEfSI_NS4_8TiledMMAINS4_8MMA_AtomIJNS4_4SM904GMMA29MMA_64x64x8_F32TF32TF32_SS_TNILNSM_7ScaleInE1ELSO_1EEEEEENS4_6LayoutINS5_IJNSA_ILi2EEESB_SB_EEENS5_IJSB_NSA_ILi0EEESU_EEEEENS5_IJNS4_10UnderscoreESX_SX_EEEEENS4_13SM90_TMA_LOADENS4_14ComposedLayoutINS4_7SwizzleILi3ELi4ELi3EEENS4_18smem_ptr_flag_bitsILi32EEENSR_INS5_IJNSA_ILi8EEENSA_ILi32EEEEEENS5_IJS17_SB_EEEEEEEvNS4_8identityES10_S1B_vS1C_EENS_8epilogue10collective6detail29Sm90TmaWarpSpecializedAdapterINS1F_15DefaultEpilogueIfSI_SI_NS1E_6thread17LinearCombinationIfLi1EffLNS1J_9ScaleType4KindE0ELNS_15FloatRoundStyleE2EfEENS1_15EpilogueDefaultEEEEEvvEEEEvNT_6ParamsE:
        .type           _ZN7cutlass13device_kernelINS_4gemm6kernel13GemmUniversalIN4cute5tupleIJiiiiEEENS1_10collective13CollectiveMmaINS1_34MainloopSm90TmaGmmaWarpSpecializedILi5ENS5_IJNS4_1CILi1EEESB_SB_EEENS1_35KernelTmaWarpSpecializedCooperativeEEENS5_IJNSA_ILi128EEENSA_ILi64EEESF_EEEfNS5_IJlSB_lEEEfSI_NS4_8TiledMMAINS4_8MMA_AtomIJNS4_4SM904GMMA29MMA_64x64x8_F32TF32TF32_SS_TNILNSM_7ScaleInE1ELSO_1EEEEEENS4_6LayoutINS5_IJNSA_ILi2EEESB_SB_EEENS5_IJSB_NSA_ILi0EEESU_EEEEENS5_IJNS4_10UnderscoreESX_SX_EEEEENS4_13SM90_TMA_LOADENS4_14ComposedLayoutINS4_7SwizzleILi3ELi4ELi3EEENS4_18smem_ptr_flag_bitsILi32EEENSR_INS5_IJNSA_ILi8EEENSA_ILi32EEEEEENS5_IJS17_SB_EEEEEEEvNS4_8identityES10_S1B_vS1C_EENS_8epilogue10collective6detail29Sm90TmaWarpSpecializedAdapterINS1F_15DefaultEpilogueIfSI_SI_NS1E_6thread17LinearCombinationIfLi1EffLNS1J_9ScaleType4KindE0ELNS_15FloatRoundStyleE2EfEENS1_15EpilogueDefaultEEEEEvvEEEEvNT_6ParamsE,@function
        .size           _ZN7cutlass13device_kernelINS_4gemm6kernel13GemmUniversalIN4cute5tupleIJiiiiEEENS1_10collective13CollectiveMmaINS1_34MainloopSm90TmaGmmaWarpSpecializedILi5ENS5_IJNS4_1CILi1EEESB_SB_EEENS1_35KernelTmaWarpSpecializedCooperativeEEENS5_IJNSA_ILi128EEENSA_ILi64EEESF_EEEfNS5_IJlSB_lEEEfSI_NS4_8TiledMMAINS4_8MMA_AtomIJNS4_4SM904GMMA29MMA_64x64x8_F32TF32TF32_SS_TNILNSM_7ScaleInE1ELSO_1EEEEEENS4_6LayoutINS5_IJNSA_ILi2EEESB_SB_EEENS5_IJSB_NSA_ILi0EEESU_EEEEENS5_IJNS4_10UnderscoreESX_SX_EEEEENS4_13SM90_TMA_LOADENS4_14ComposedLayoutINS4_7SwizzleILi3ELi4ELi3EEENS4_18smem_ptr_flag_bitsILi32EEENSR_INS5_IJNSA_ILi8EEENSA_ILi32EEEEEENS5_IJS17_SB_EEEEEEEvNS4_8identityES10_S1B_vS1C_EENS_8epilogue10collective6detail29Sm90TmaWarpSpecializedAdapterINS1F_15DefaultEpilogueIfSI_SI_NS1E_6thread17LinearCombinationIfLi1EffLNS1J_9ScaleType4KindE0ELNS_15FloatRoundStyleE2EfEENS1_15EpilogueDefaultEEEEEvvEEEEvNT_6ParamsE,(.L_x_132 - _ZN7cutlass13device_kernelINS_4gemm6kernel13GemmUniversalIN4cute5tupleIJiiiiEEENS1_10collective13CollectiveMmaINS1_34MainloopSm90TmaGmmaWarpSpecializedILi5ENS5_IJNS4_1CILi1EEESB_SB_EEENS1_35KernelTmaWarpSpecializedCooperativeEEENS5_IJNSA_ILi128EEENSA_ILi64EEESF_EEEfNS5_IJlSB_lEEEfSI_NS4_8TiledMMAINS4_8MMA_AtomIJNS4_4SM904GMMA29MMA_64x64x8_F32TF32TF32_SS_TNILNSM_7ScaleInE1ELSO_1EEEEEENS4_6LayoutINS5_IJNSA_ILi2EEESB_SB_EEENS5_IJSB_NSA_ILi0EEESU_EEEEENS5_IJNS4_10UnderscoreESX_SX_EEEEENS4_13SM90_TMA_LOADENS4_14ComposedLayoutINS4_7SwizzleILi3ELi4ELi3EEENS4_18smem_ptr_flag_bitsILi32EEENSR_INS5_IJNSA_ILi8EEENSA_ILi32EEEEEENS5_IJS17_SB_EEEEEEEvNS4_8identityES10_S1B_vS1C_EENS_8epilogue10collective6detail29Sm90TmaWarpSpecializedAdapterINS1F_15DefaultEpilogueIfSI_SI_NS1E_6thread17LinearCombinationIfLi1EffLNS1J_9ScaleType4KindE0ELNS_15FloatRoundStyleE2EfEENS1_15EpilogueDefaultEEEEEvvEEEEvNT_6ParamsE)
        .other          _ZN7cutlass13device_kernelINS_4gemm6kernel13GemmUniversalIN4cute5tupleIJiiiiEEENS1_10collective13CollectiveMmaINS1_34MainloopSm90TmaGmmaWarpSpecializedILi5ENS5_IJNS4_1CILi1EEESB_SB_EEENS1_35KernelTmaWarpSpecializedCooperativeEEENS5_IJNSA_ILi128EEENSA_ILi64EEESF_EEEfNS5_IJlSB_lEEEfSI_NS4_8TiledMMAINS4_8MMA_AtomIJNS4_4SM904GMMA29MMA_64x64x8_F32TF32TF32_SS_TNILNSM_7ScaleInE1ELSO_1EEEEEENS4_6LayoutINS5_IJNSA_ILi2EEESB_SB_EEENS5_IJSB_NSA_ILi0EEESU_EEEEENS5_IJNS4_10UnderscoreESX_SX_EEEEENS4_13SM90_TMA_LOADENS4_14ComposedLayoutINS4_7SwizzleILi3ELi4ELi3EEENS4_18smem_ptr_flag_bitsILi32EEENSR_INS5_IJNSA_ILi8EEENSA_ILi32EEEEEENS5_IJS17_SB_EEEEEEEvNS4_8identityES10_S1B_vS1C_EENS_8epilogue10collective6detail29Sm90TmaWarpSpecializedAdapterINS1F_15DefaultEpilogueIfSI_SI_NS1E_6thread17LinearCombinationIfLi1EffLNS1J_9ScaleType4KindE0ELNS_15FloatRoundStyleE2EfEENS1_15EpilogueDefaultEEEEEvvEEEEvNT_6ParamsE,@"STO_CUDA_ENTRY STV_DEFAULT"
_ZN7cutlass13device_kernelINS_4gemm6kernel13GemmUniversalIN4cute5tupleIJiiiiEEENS1_10collective13CollectiveMmaINS1_34MainloopSm90TmaGmmaWarpSpecializedILi5ENS5_IJNS4_1CILi1EEESB_SB_EEENS1_35KernelTmaWarpSpecializedCooperativeEEENS5_IJNSA_ILi128EEENSA_ILi64EEESF_EEEfNS5_IJlSB_lEEEfSI_NS4_8TiledMMAINS4_8MMA_AtomIJNS4_4SM904GMMA29MMA_64x64x8_F32TF32TF32_SS_TNILNSM_7ScaleInE1ELSO_1EEEEEENS4_6LayoutINS5_IJNSA_ILi2EEESB_SB_EEENS5_IJSB_NSA_ILi0EEESU_EEEEENS5_IJNS4_10UnderscoreESX_SX_EEEEENS4_13SM90_TMA_LOADENS4_14ComposedLayoutINS4_7SwizzleILi3ELi4ELi3EEENS4_18smem_ptr_flag_bitsILi32EEENSR_INS5_IJNSA_ILi8EEENSA_ILi32EEEEEENS5_IJS17_SB_EEEEEEEvNS4_8identityES10_S1B_vS1C_EENS_8epilogue10collective6detail29Sm90TmaWarpSpecializedAdapterINS1F_15DefaultEpilogueIfSI_SI_NS1E_6thread17LinearCombinationIfLi1EffLNS1J_9ScaleType4KindE0ELNS_15FloatRoundStyleE2EfEENS1_15EpilogueDefaultEEEEEvvEEEEvNT_6ParamsE:
[----:B------:R-:W0:Y:S01]  /*0000*/  LDC R1, c[0x0][0x28] ;  /* 0x00000a00ff017b82 */ /* 0x000e220000000800 */
[----:B------:R-:W1:Y:S01]  /*0010*/  S2R R3, SR_TID.X ;  /* 0x0000000000037919 */ /* 0x000e620000002100 */
[----:B------:R-:W-:Y:S01]  /*0020*/  ELECT P0, URZ, PT ;  /* 0x00000000003f782f */ /* 0x000fe20003800000 */
[----:B------:R-:W-:Y:S01]  /*0030*/  BSSY B0, `(.L_x_0) ;  /* 0x000000f000007945 */ /* 0x000fe20003800000 */
[--C-:B-1----:R-:W-:Y:S02]  /*0040*/  SHF.R.U32.HI R0, RZ, 0x5, R3.reuse ;  /* 0x00000005ff007819 */ /* 0x102fe40000011603 */
[----:B------:R-:W-:-:S03]  /*0050*/  SHF.R.U32.HI R14, RZ, 0x7, R3 ;  /* 0x00000007ff0e7819 */ /* 0x000fc60000011603 */
[----:B------:R-:W1:Y:S04]  /*0060*/  SHFL.IDX PT, R4, R0, RZ, 0x1f ;  /* 0x00001fff00047589 */ /* 0x000e6800000e0000 */
[----:B------:R2:W3:Y:S01]  /*0070*/  SHFL.IDX PT, R10, R14, RZ, 0x1f ;  /* 0x00001fff0e0a7589 */ /* 0x0004e200000e0000 */
[----:B-1----:R-:W-:-:S13]  /*0080*/  ISETP.NE.OR P0, PT, R4, RZ, !P0 ;  /* 0x000000ff0400720c */ /* 0x002fda0004705670 */
[----:B0-23--:R-:W-:Y:S05]  /*0090*/  @P0 BRA `(.L_x_1) ;  /* 0x0000000000200947 */ /* 0x00dfea0003800000 */
[----:B------:R-:W-:Y:S02]  /*00a0*/  ULDC.64 UR4, c[0x0][0x198] ;  /* 0x0000660000047ab9 */ /* 0x000fe40000000a00 */
[----:B------:R-:W-:Y:S02]  /*00b0*/  UIADD3 UR6, UP0, UR4, 0xf0, URZ ;  /* 0x000000f004067890 */ /* 0x000fe4000ff1e03f */
[----:B------:R-:W-:Y:S02]  /*00c0*/  UIADD3 UR4, UP1, UR4, 0x1f0, URZ ;  /* 0x000001f004047890 */ /* 0x000fe4000ff3e03f */
[----:B------:R-:W-:Y:S02]  /*00d0*/  UIADD3.X UR7, URZ, UR5, URZ, UP0, !UPT ;  /* 0x000000053f077290 */ /* 0x000fe400087fe43f */
[----:B------:R-:W-:-:S07]  /*00e0*/  UIADD3.X UR5, URZ, UR5, URZ, UP1, !UPT ;  /* 0x000000053f057290 */ /* 0x000fce0008ffe43f */
[----:B------:R0:W-:Y:S02]  /*00f0*/  UTMACCTL.PF [UR6] ;  /* 0x00000000060079b9 */ /* 0x0001e40008040000 */
[----:B------:R0:W-:Y:S02]  /*0100*/  UTMACCTL.PF [UR4] ;  /* 0x00000000040079b9 */ /* 0x0001e40008040000 */
[----:B0-----:R-:W-:Y:S01]  /*0110*/  NOP ;  /* 0x0000000000007918 */ /* 0x001fe20000000000 */
.L_x_1:
[----:B------:R-:W-:Y:S05]  /*0120*/  BSYNC B0 ;  /* 0x0000000000007941 */ /* 0x000fea0003800000 */
.L_x_0:
[----:B------:R-:W0:Y:S02]  /*0130*/  SHFL.IDX PT, R2, R0, RZ, 0x1f ;  /* 0x00001fff00027589 */ /* 0x000e2400000e0000 */
[----:B0-----:R-:W-:-:S13]  /*0140*/  ISETP.NE.AND P0, PT, R2, RZ, PT ;  /* 0x000000ff0200720c */ /* 0x001fda0003f05270 */
[----:B------:R-:W-:Y:S05]  /*0150*/  @P0 BRA `(.L_x_2) ;  /* 0x0000000000600947 */ /* 0x000fea0003800000 */
[----:B------:R-:W0:Y:S01]  /*0160*/  S2UR UR8, SR_CgaCtaId ;  /* 0x00000000000879c3 */ /* 0x000e220000008800 */
[----:B------:R-:W-:Y:S01]  /*0170*/  UMOV UR4, 0x400 ;  /* 0x0000040000047882 */ /* 0x000fe20000000000 */
[----:B------:R-:W-:Y:S01]  /*0180*/  UMOV UR5, 0x1 ;  /* 0x0000000100057882 */ /* 0x000fe20000000000 */
[----:B------:R-:W-:Y:S01]  /*0190*/  UMOV UR6, 0x100 ;  /* 0x0000010000067882 */ /* 0x000fe20000000000 */
[----:B------:R-:W-:Y:S01]  /*01a0*/  ELECT P0, URZ, PT ;  /* 0x00000000003f782f */ /* 0x000fe20003800000 */
[----:B------:R-:W-:-:S04]  /*01b0*/  UIADD3 UR6, -UR6, 0x100000, URZ ;  /* 0x0010000006067890 */ /* 0x000fc8000fffe13f */
[----:B------:R-:W-:Y:S02]  /*01c0*/  USHF.L.U32 UR7, UR6, 0xb, URZ ;  /* 0x0000000b06077899 */ /* 0x000fe4000800063f */
[----:B------:R-:W-:Y:S02]  /*01d0*/  USHF.L.U32 UR6, UR6, 0x1, URZ ;  /* 0x0000000106067899 */ /* 0x000fe4000800063f */
[----:B0-----:R-:W-:Y:S02]  /*01e0*/  ULEA UR8, UR8, UR4, 0x18 ;  /* 0x0000000408087291 */ /* 0x001fe4000f8ec03f */
[----:B------:R-:W-:-:S04]  /*01f0*/  UIADD3 UR4, -UR5, 0x100000, URZ ;  /* 0x0010000005047890 */ /* 0x000fc8000fffe13f */
[----:B------:R-:W-:Y:S02]  /*0200*/  USHF.L.U32 UR5, UR4, 0xb, URZ ;  /* 0x0000000b04057899 */ /* 0x000fe4000800063f */
[----:B------:R-:W-:Y:S01]  /*0210*/  USHF.L.U32 UR4, UR4, 0x1, URZ ;  /* 0x0000000104047899 */ /* 0x000fe2000800063f */
[----:B------:R-:W0:Y:S11]  /*0220*/  FENCE.VIEW.ASYNC.S ;  /* 0x00000000000073c6 */ /* 0x000e360000000000 */
[----:B0-----:R0:W1:Y:S01]  /*0230*/  SYNCS.EXCH.64 URZ, [UR8], UR4 ;  /* 0x00000004083f75b2 */ /* 0x0010620008000100 */
[----:B------:R0:W2:Y:S01]  /*0240*/  SYNCS.EXCH.64 URZ, [UR8+0x28], UR6 ;  /* 0x00002806083f75b2 */ /* 0x0000a20008000100 */
[----:B------:R0:W3:Y:S01]  /*0250*/  SYNCS.EXCH.64 URZ, [UR8+0x8], UR4 ;  /* 0x00000804083f75b2 */ /* 0x0000e20008000100 */
[----:B------:R0:W4:Y:S01]  /*0260*/  SYNCS.EXCH.64 URZ, [UR8+0x30], UR6 ;  /* 0x00003006083f75b2 */ /* 0x0001220008000100 */
[----:B------:R0:W0:Y:S01]  /*0270*/  SYNCS.EXCH.64 URZ, [UR8+0x10], UR4 ;  /* 0x00001004083f75b2 */ /* 0x0000220008000100 */
[----:B------:R0:W0:Y:S01]  /*0280*/  SYNCS.EXCH.64 URZ, [UR8+0x38], UR6 ;  /* 0x00003806083f75b2 */ /* 0x0000220008000100 */
[----:B------:R0:W0:Y:S01]  /*0290*/  SYNCS.EXCH.64 URZ, [UR8+0x18], UR4 ;  /* 0x00001804083f75b2 */ /* 0x0000220008000100 */
[----:B------:R0:W0:Y:S01]  /*02a0*/  SYNCS.EXCH.64 URZ, [UR8+0x40], UR6 ;  /* 0x00004006083f75b2 */ /* 0x0000220008000100 */
[----:B------:R0:W0:Y:S01]  /*02b0*/  SYNCS.EXCH.64 URZ, [UR8+0x20], UR4 ;  /* 0x00002004083f75b2 */ /* 0x0000220008000100 */
[----:B------:R0:W0:Y:S01]  /*02c0*/  SYNCS.EXCH.64 URZ, [UR8+0x48], UR6 ;  /* 0x00004806083f75b2 */ /* 0x0000220008000100 */
[----:B------:R-:W-:Y:S01]  /*02d0*/  NOP ;  /* 0x0000000000007918 */ /* 0x000fe20000000000 */
.L_x_2:
[----:B------:R-:W5:Y:S01]  /*02e0*/  SHFL.IDX PT, R0, R0, RZ, 0x1f ;  /* 0x00001fff00007589 */ /* 0x000f6200000e0000 */
[----:B------:R-:W-:Y:S01]  /*02f0*/  ELECT P0, URZ, PT ;  /* 0x00000000003f782f */ /* 0x000fe20003800000 */
[----:B------:R-:W1:Y:S01]  /*0300*/  LDC R2, c[0x0][0x65c] ;  /* 0x00019700ff027b82 */ /* 0x000e620000000800 */
[----:B------:R-:W-:Y:S01]  /*0310*/  SHF.R.S32.HI R7, RZ, 0x1f, R4 ;  /* 0x0000001fff077819 */ /* 0x000fe20000011404 */
[----:B------:R-:W2:Y:S01]  /*0320*/  S2R R5, SR_CTAID.Y ;  /* 0x0000000000057919 */ /* 0x000ea20000002600 */
[----:B0-----:R-:W-:Y:S01]  /*0330*/  UMOV UR4, 0x20 ;  /* 0x0000002000047882 */ /* 0x001fe20000000000 */
[----:B------:R-:W-:Y:S01]  /*0340*/  NOP ;  /* 0x0000000000007918 */ /* 0x000fe20000000000 */
[----:B------:R-:W-:Y:S01]  /*0350*/  LEA.HI R7, R7, R4, RZ, 0x2 ;  /* 0x0000000407077211 */ /* 0x000fe200078f10ff */
[----:B------:R-:W0:Y:S01]  /*0360*/  S2R R6, SR_CTAID.X ;  /* 0x0000000000067919 */ /* 0x000e220000002500 */
[----:B------:R-:W-:Y:S01]  /*0370*/  ISETP.NE.AND P2, PT, R10, RZ, PT ;  /* 0x000000ff0a00720c */ /* 0x000fe20003f45270 */
[----:B------:R-:W-:Y:S01]  /*0380*/  NOP ;  /* 0x0000000000007918 */ /* 0x000fe20000000000 */
[----:B------:R-:W-:-:S02]  /*0390*/  LOP3.LUT R7, R7, 0xfffffffc, RZ, 0xc0, !PT ;  /* 0xfffffffc07077812 */ /* 0x000fc400078ec0ff */
[----:B-----5:R-:W-:Y:S02]  /*03a0*/  ISETP.NE.OR P0, PT, R0, RZ, !P0 ;  /* 0x000000ff0000720c */ /* 0x020fe40004705670 */
[----:B-1----:R-:W-:-:S04]  /*03b0*/  ISETP.NE.AND P3, PT, R2, 0x1, PT ;  /* 0x000000010200780c */ /* 0x002fc80003f65270 */
[----:B------:R-:W-:Y:S01]  /*03c0*/  P2R R0, PR, RZ, 0x8 ;  /* 0x00000008ff007803 */ /* 0x000fe20000000000 */
[----:B------:R-:W-:Y:S01]  /*03d0*/  IMAD.IADD R0, R4, 0x1, -R7 ;  /* 0x0000000104007824 */ /* 0x000fe200078e0a07 */
[----:B------:R-:W-:Y:S01]  /*03e0*/  LOP3.LUT R4, R3, 0x7f, RZ, 0xc0, !PT ;  /* 0x0000007f03047812 */ /* 0x000fe200078ec0ff */
[----:B------:R-:W-:-:S03]  /*03f0*/  IMAD.MOV.U32 R7, RZ, RZ, RZ ;  /* 0x000000ffff077224 */ /* 0x000fc600078e00ff */
[----:B------:R-:W-:Y:S01]  /*0400*/  ISETP.NE.AND P1, PT, R0, 0x3, PT ;  /* 0x000000030000780c */ /* 0x000fe20003f25270 */
[----:B------:R-:W-:Y:S01]  /*0410*/  VOTEU.ALL UP0, P0 ;  /* 0x00000000003f7886 */ /* 0x000fe20000000000 */
[----:B------:R-:W-:Y:S01]  /*0420*/  VOTEU.ALL UP1, P0 ;  /* 0x00000000003f7886 */ /* 0x000fe20000020000 */
[----:B------:R-:W0:Y:S01]  /*0430*/  @P3 LDC R17, c[0x0][0x10] ;  /* 0x00000400ff113b82 */ /* 0x000e220000000800 */
[----:B--2---:R-:W-:Y:S02]  /*0440*/  @P3 IMAD.MOV.U32 R8, RZ, RZ, R5 ;  /* 0x000000ffff083224 */ /* 0x004fe400078e0005 */
[----:B------:R-:W-:Y:S01]  /*0450*/  @!UP0 UMOV UR6, 0x400 ;  /* 0x0000040000068882 */ /* 0x000fe20000000000 */
[----:B------:R-:W-:-:S04]  /*0460*/  @!UP0 UIADD3 UR4, -UR4, 0x100000, URZ ;  /* 0x0010000004048890 */ /* 0x000fc8000fffe13f */
[----:B------:R-:W-:Y:S02]  /*0470*/  @!UP0 USHF.L.U32 UR5, UR4, 0xb, URZ ;  /* 0x0000000b04058899 */ /* 0x000fe4000800063f */
[----:B------:R-:W-:Y:S01]  /*0480*/  @!UP0 USHF.L.U32 UR4, UR4, 0x1, URZ ;  /* 0x0000000104048899 */ /* 0x000fe2000800063f */
[----:B------:R-:W-:Y:S01]  /*0490*/  @P3 IMAD.MOV.U32 R9, RZ, RZ, RZ ;  /* 0x000000ffff093224 */ /* 0x000fe200078e00ff */
[----:B------:R-:W1:Y:S08]  /*04a0*/  @!UP0 S2UR UR7, SR_CgaCtaId ;  /* 0x00000000000789c3 */ /* 0x000e700000008800 */
[----:B------:R-:W2:Y:S01]  /*04b0*/  @!P3 LDC R11, c[0x0][0xc] ;  /* 0x00000300ff0bbb82 */ /* 0x000ea20000000800 */
[----:B0-----:R-:W-:Y:S01]  /*04c0*/  @P3 IMAD.WIDE.U32 R16, R6, R17, R8 ;  /* 0x0000001106103225 */ /* 0x001fe200078e0008 */
[----:B-1----:R-:W-:Y:S01]  /*04d0*/  @!UP0 ULEA UR8, UR7, UR6, 0x18 ;  /* 0x0000000607088291 */ /* 0x002fe2000f8ec03f */
[----:B------:R-:W-:-:S02]  /*04e0*/  VOTEU.ALL UP0, P0 ;  /* 0x00000000003f7886 */ /* 0x000fc40000000000 */
[----:B------:R-:W-:Y:S01]  /*04f0*/  ULDC UR6, c[0x0][0xc] ;  /* 0x0000030000067ab9 */ /* 0x000fe20000000800 */
[----:B------:R-:W-:Y:S01]  /*0500*/  ISETP.EQ.OR P0, PT, R0, RZ, !P1 ;  /* 0x000000ff0000720c */ /* 0x000fe20004f02670 */
[----:B------:R-:W-:-:S03]  /*0510*/  ULDC UR7, c[0x0][0x10] ;  /* 0x0000040000077ab9 */ /* 0x000fc60000000800 */
[C---:B------:R-:W-:Y:S01]  /*0520*/  ISETP.EQ.AND P0, PT, R10.reuse, RZ, P0 ;  /* 0x000000ff0a00720c */ /* 0x040fe20000702270 */
[----:B------:R-:W-:Y:S02]  /*0530*/  VIADD R10, R10, 0xffffffff ;  /* 0xffffffff0a0a7836 */ /* 0x000fe40000000000 */
[----:B--2---:R-:W-:Y:S01]  /*0540*/  @!P3 IMAD.WIDE.U32 R8, R11, R5, R6 ;  /* 0x000000050b08b225 */ /* 0x004fe200078e0006 */
[----:B------:R-:W0:Y:S02]  /*0550*/  FENCE.VIEW.ASYNC.S ;  /* 0x00000000000073c6 */ /* 0x000e240000000000 */
[----:B0-----:R-:W3:Y:S01]  /*0560*/  @!UP0 SYNCS.EXCH.64 URZ, [UR8+0x60], UR4 ;  /* 0x00006004083f85b2 */ /* 0x001ee20008000100 */
[----:B------:R-:W-:Y:S01]  /*0570*/  SEL R18, RZ, 0x1, !P0 ;  /* 0x00000001ff127807 */ /* 0x000fe20004000000 */
[----:B------:R-:W-:Y:S01]  /*0580*/  @P3 IMAD.MOV.U32 R11, RZ, RZ, RZ ;  /* 0x000000ffff0b3224 */ /* 0x000fe200078e00ff */
[----:B------:R-:W-:Y:S01]  /*0590*/  ISETP.GE.U32.AND P1, PT, R10, 0x2, PT ;  /* 0x000000020a00780c */ /* 0x000fe20003f26070 */
[----:B------:R-:W-:-:S02]  /*05a0*/  @!P3 IMAD.MOV.U32 R16, RZ, RZ, R8 ;  /* 0x000000ffff10b224 */ /* 0x000fc400078e0008 */
[----:B------:R-:W-:Y:S01]  /*05b0*/  @P3 IMAD.IADD R17, R17, 0x1, R11 ;  /* 0x0000000111113824 */ /* 0x000fe200078e020b */
[----:B------:R-:W-:Y:S01]  /*05c0*/  SEL R18, R18, 0x2, P1 ;  /* 0x0000000212127807 */ /* 0x000fe20000800000 */
[----:B------:R-:W-:Y:S01]  /*05d0*/  @!P3 IMAD.MOV.U32 R17, RZ, RZ, R9 ;  /* 0x000000ffff11b224 */ /* 0x000fe200078e0009 */
[----:B------:R0:W3:Y:S01]  /*05e0*/  @!UP1 SYNCS.EXCH.64 URZ, [UR8+0x68], UR4 ;  /* 0x00006804083f95b2 */ /* 0x0000e20008000100 */
[----:B------:R-:W-:Y:S01]  /*05f0*/  NOP ;  /* 0x0000000000007918 */ /* 0x000fe20000000000 */
[----:B0-----:R-:W-:-:S03]  /*0600*/  UIMAD.WIDE.U32 UR4, UR6, UR7, URZ ;  /* 0x00000007060472a5 */ /* 0x001fc6000f8e003f */
[----:B------:R-:W-:Y:S02]  /*0610*/  ULDC UR6, c[0x0][0x14] ;  /* 0x0000050000067ab9 */ /* 0x000fe40000000800 */
[----:B------:R-:W-:Y:S02]  /*0620*/  UIMAD.WIDE.U32 UR38, UR4, UR6, URZ ;  /* 0x00000006042672a5 */ /* 0x000fe4000f8e003f */
[----:B------:R-:W-:-:S04]  /*0630*/  UIMAD UR37, UR5, UR6, URZ ;  /* 0x00000006052572a4 */ /* 0x000fc8000f8e023f */
[----:B------:R-:W-:Y:S01]  /*0640*/  UIADD3 UR37, UR39, UR37, URZ ;  /* 0x0000002527257290 */ /* 0x000fe2000fffe03f */
[----:B---34-:R-:W-:Y:S06]  /*0650*/  BAR.SYNC.DEFER_BLOCKING 0x0 ;  /* 0x0000000000007b1d */ /* 0x018fec0000010000 */
[----:B------:R-:W-:Y:S05]  /*0660*/  @!P2 BRA `(.L_x_3) ;  /* 0x000000440028a947 */ /* 0x000fea0003800000 */
[----:B------:R-:W-:-:S13]  /*0670*/  ISETP.GT.U32.AND P0, PT, R10, 0x1, PT ;  /* 0x000000010a00780c */ /* 0x000fda0003f04070 */
[----:B------:R-:W-:Y:S05]  /*0680*/  @P0 EXIT ;  /* 0x000000000000094d */ /* 0x000fea0003800000 */
[----:B------:R-:W-:Y:S01]  /*0690*/  ULDC.64 UR4, c[0x0][0x650] ;  /* 0x0001940000047ab9 */ /* 0x000fe20000000a00 */
[----:B------:R-:W-:Y:S01]  /*06a0*/  PRMT R0, RZ, 0x7610, R0 ;  /* 0x00007610ff007816 */ /* 0x000fe20000000000 */
[----:B------:R-:W-:Y:S01]  /*06b0*/  IMAD.MOV.U32 R69, RZ, RZ, -0x1 ;  /* 0xffffffffff457424 */ /* 0x000fe200078e00ff */
[----:B------:R-:W-:Y:S01]  /*06c0*/  ISETP.GE.U32.AND P0, PT, R16, UR4, PT ;  /* 0x0000000410007c0c */ /* 0x000fe2000bf06070 */
[----:B------:R-:W-:Y:S02]  /*06d0*/  IMAD.MOV.U32 R68, RZ, RZ, -0x1 ;  /* 0xffffffffff447424 */ /* 0x000fe400078e00ff */
[----:B------:R-:W-:Y:S01]  /*06e0*/  IMAD.MOV.U32 R67, RZ, RZ, -0x1 ;  /* 0xffffffffff437424 */ /* 0x000fe200078e00ff */
[----:B------:R-:W-:-:S13]  /*06f0*/  ISETP.GE.U32.AND.EX P0, PT, R17, UR5, PT, P0 ;  /* 0x0000000511007c0c */ /* 0x000fda000bf06100 */
[----:B------:R-:W-:Y:S05]  /*0700*/  @P0 BRA `(.L_x_4) ;  /* 0x0000000400540947 */ /* 0x000fea0003800000 */
[----:B------:R-:W0:Y:S01]  /*0710*/  LDC.64 R20, c[0x0][0x628] ;  /* 0x00018a00ff147b82 */ /* 0x000e220000000a00 */
[----:B------:R-:W-:Y:S02]  /*0720*/  IMAD.MOV.U32 R8, RZ, RZ, R16 ;  /* 0x000000ffff087224 */ /* 0x000fe400078e0010 */
[----:B------:R-:W-:-:S05]  /*0730*/  IMAD.MOV.U32 R9, RZ, RZ, R17 ;  /* 0x000000ffff097224 */ /* 0x000fca00078e0011 */
[----:B------:R-:W1:Y:S08]  /*0740*/  LDC R0, c[0x0][0x630] ;  /* 0x00018c00ff007b82 */ /* 0x000e700000000800 */
[----:B------:R-:W2:Y:S01]  /*0750*/  LDC.64 R22, c[0x0][0x620] ;  /* 0x00018800ff167b82 */ /* 0x000ea20000000a00 */
[----:B0-----:R-:W-:-:S04]  /*0760*/  ISETP.NE.U32.AND P0, PT, R20, RZ, PT ;  /* 0x000000ff1400720c */ /* 0x001fc80003f05070 */
[----:B------:R-:W-:-:S13]  /*0770*/  ISETP.NE.AND.EX P0, PT, R21, RZ, PT, P0 ;  /* 0x000000ff1500720c */ /* 0x000fda0003f05300 */
[----:B-12---:R-:W-:Y:S05]  /*0780*/  @!P0 BRA `(.L_x_5) ;  /* 0x0000000000288947 */ /* 0x006fea0003800000 */
[----:B------:R-:W0:Y:S02]  /*0790*/  LDC R13, c[0x0][0x634] ;  /* 0x00018d00ff0d7b82 */ /* 0x000e240000000800 */
[----:B0-----:R-:W-:-:S05]  /*07a0*/  IADD3 R13, P0, R16, R13, RZ ;  /* 0x0000000d100d7210 */ /* 0x001fca0007f1e0ff */
[----:B------:R-:W-:-:S04]  /*07b0*/  IMAD.X R15, RZ, RZ, R17, P0 ;  /* 0x000000ffff0f7224 */ /* 0x000fc800000e0611 */
[----:B------:R-:W-:-:S04]  /*07c0*/  IMAD.WIDE.U32 R8, R15, R20, RZ ;  /* 0x000000140f087225 */ /* 0x000fc800078e00ff */
[----:B------:R-:W-:-:S04]  /*07d0*/  IMAD.WIDE.U32 R10, P0, R13, R21, R8 ;  /* 0x000000150d0a7225 */ /* 0x000fc80007800008 */
[----:B------:R-:W-:-:S04]  /*07e0*/  IMAD.WIDE.U32 R8, R13, R20, RZ ;  /* 0x000000140d087225 */ /* 0x000fc800078e00ff */
[----:B------:R-:W-:Y:S01]  /*07f0*/  IMAD.X R13, RZ, RZ, RZ, P0 ;  /* 0x000000ffff0d7224 */ /* 0x000fe200000e06ff */
[----:B------:R-:W-:Y:S01]  /*0800*/  IADD3 RZ, P0, R9, R10, RZ ;  /* 0x0000000a09ff7210 */ /* 0x000fe20007f1e0ff */
[----:B------:R-:W-:-:S04]  /*0810*/  IMAD.MOV.U32 R12, RZ, RZ, R11 ;  /* 0x000000ffff0c7224 */ /* 0x000fc800078e000b */
[----:B------:R-:W-:-:S08]  /*0820*/  IMAD.WIDE.U32.X R8, R15, R21, R12, P0 ;  /* 0x000000150f087225 */ /* 0x000fd000000e040c */
.L_x_5:
[-CC-:B------:R-:W-:Y:S01]  /*0830*/  SHF.R.U64 R67, R8, R0.reuse, R9.reuse ;  /* 0x0000000008437219 */ /* 0x180fe20000001209 */
[----:B------:R-:W0:Y:S01]  /*0840*/  LDC R12, c[0x0][0x618] ;  /* 0x00018600ff0c7b82 */ /* 0x000e220000000800 */
[----:B------:R-:W-:Y:S01]  /*0850*/  SHF.R.U32.HI R7, RZ, R0, R9 ;  /* 0x00000000ff077219 */ /* 0x000fe20000011609 */
[----:B------:R-:W-:Y:S01]  /*0860*/  ULDC UR4, c[0x0][0x150] ;  /* 0x0000540000047ab9 */ /* 0x000fe20000000800 */
[----:B------:R-:W-:Y:S02]  /*0870*/  IADD3 R11, P0, RZ, -R67, RZ ;  /* 0x80000043ff0b7210 */ /* 0x000fe40007f1e0ff */
[----:B------:R-:W-:-:S03]  /*0880*/  I2FP.F32.U32 R0, R6 ;  /* 0x0000000600007245 */ /* 0x000fc60000201000 */
[----:B------:R-:W1:Y:S01]  /*0890*/  LDC.64 R30, c[0x0][0x640] ;  /* 0x00019000ff1e7b82 */ /* 0x000e620000000a00 */
[----:B------:R-:W-:Y:S02]  /*08a0*/  IMAD.X R13, RZ, RZ, ~R7, P0 ;  /* 0x000000ffff0d7224 */ /* 0x000fe400000e0e07 */
[----:B------:R-:W-:Y:S01]  /*08b0*/  FMUL R0, R0, UR4 ;  /* 0x0000000400007c20 */ /* 0x000fe20008400000 */
[----:B------:R-:W-:Y:S01]  /*08c0*/  IMAD.WIDE.U32 R8, R11, R22, R16 ;  /* 0x000000160b087225 */ /* 0x000fe200078e0010 */
[----:B------:R-:W-:-:S03]  /*08d0*/  ULDC UR4, c[0x0][0x154] ;  /* 0x0000550000047ab9 */ /* 0x000fc60000000800 */
[----:B------:R-:W-:Y:S01]  /*08e0*/  IMAD R10, R13, R22, RZ ;  /* 0x000000160d0a7224 */ /* 0x000fe200078e02ff */
[----:B------:R-:W2:Y:S01]  /*08f0*/  LDC R7, c[0x0][0x144] ;  /* 0x00005100ff077b82 */ /* 0x000ea20000000800 */
[----:B------:R-:W3:Y:S02]  /*0900*/  F2I.U32.TRUNC.NTZ R0, R0 ;  /* 0x0000000000007305 */ /* 0x000ee4000020f000 */
[----:B------:R-:W-:-:S04]  /*0910*/  IMAD R11, R11, R23, R10 ;  /* 0x000000170b0b7224 */ /* 0x000fc800078e020a */
[----:B------:R-:W-:Y:S01]  /*0920*/  IMAD.IADD R9, R9, 0x1, R11 ;  /* 0x0000000109097824 */ /* 0x000fe200078e020b */
[----:B------:R-:W4:Y:S01]  /*0930*/  LDC R24, c[0x0][0x608] ;  /* 0x00018200ff187b82 */ /* 0x000f220000000800 */
[----:B------:R-:W-:-:S03]  /*0940*/  IMAD.MOV.U32 R11, RZ, RZ, -0x1 ;  /* 0xffffffffff0b7424 */ /* 0x000fc600078e00ff */
[-CC-:B0-----:R-:W-:Y:S02]  /*0950*/  SHF.R.U64 R22, R8, R12.reuse, R9.reuse ;  /* 0x0000000c08167219 */ /* 0x181fe40000001209 */
[----:B------:R-:W-:Y:S02]  /*0960*/  I2FP.F32.U32 R8, R5 ;  /* 0x0000000500087245 */ /* 0x000fe40000201000 */
[----:B------:R-:W0:Y:S01]  /*0970*/  LDC R28, c[0x0][0x658] ;  /* 0x00019600ff1c7b82 */ /* 0x000e220000000800 */
[----:B-1----:R-:W-:Y:S01]  /*0980*/  ISETP.NE.U32.AND P0, PT, R30, RZ, PT ;  /* 0x000000ff1e00720c */ /* 0x002fe20003f05070 */
[----:B---3--:R-:W-:Y:S02]  /*0990*/  IMAD.MOV R10, RZ, RZ, -R0 ;  /* 0x000000ffff0a7224 */ /* 0x008fe400078e0a00 */
[----:B------:R-:W-:Y:S01]  /*09a0*/  FMUL R8, R8, UR4 ;  /* 0x0000000408087c20 */ /* 0x000fe20008400000 */
[----:B------:R-:W-:Y:S02]  /*09b0*/  SHF.R.U32.HI R9, RZ, R12, R9 ;  /* 0x0000000cff097219 */ /* 0x000fe40000011609 */
[----:B------:R-:W-:Y:S01]  /*09c0*/  ISETP.NE.AND.EX P0, PT, R31, RZ, PT, P0 ;  /* 0x000000ff1f00720c */ /* 0x000fe20003f05300 */
[----:B------:R1:W3:Y:S01]  /*09d0*/  F2I.U32.TRUNC.NTZ R15, R8 ;  /* 0x00000008000f7305 */ /* 0x0002e2000020f000 */
[----:B------:R-:W1:Y:S01]  /*09e0*/  LDC R20, c[0x0][0x148] ;  /* 0x00005200ff147b82 */ /* 0x000e620000000800 */
[----:B--2---:R-:W-:-:S07]  /*09f0*/  IMAD R0, R7, R10, R6 ;  /* 0x0000000a07007224 */ /* 0x004fce00078e0206 */
[----:B------:R-:W2:Y:S01]  /*0a00*/  LDC R26, c[0x0][0x600] ;  /* 0x00018000ff1a7b82 */ /* 0x000ea20000000800 */
[-CC-:B----4-:R-:W-:Y:S02]  /*0a10*/  SHF.R.U64 R32, R22, R24.reuse, R9.reuse ;  /* 0x0000001816207219 */ /* 0x190fe40000001209 */
[----:B------:R-:W-:Y:S01]  /*0a20*/  SHF.R.U32.HI R7, RZ, R24, R9 ;  /* 0x00000018ff077219 */ /* 0x000fe20000011609 */
[----:B------:R-:W-:-:S04]  /*0a30*/  IMAD.MOV.U32 R9, RZ, RZ, 0x1 ;  /* 0x00000001ff097424 */ /* 0x000fc800078e00ff */
[----:B------:R-:W4:Y:S01]  /*0a40*/  LDC R21, c[0x0][0x648] ;  /* 0x00019200ff157b82 */ /* 0x000f220000000800 */
[-C--:B0-----:R-:W-:Y:S02]  /*0a50*/  SHF.L.U32 R6, R11, R28.reuse, RZ ;  /* 0x0000001c0b067219 */ /* 0x081fe400000006ff */
[--C-:B------:R-:W-:Y:S02]  /*0a60*/  SHF.R.U64 R24, R32, R28, R7.reuse ;  /* 0x0000001c20187219 */ /* 0x100fe40000001207 */
[----:B------:R-:W-:Y:S02]  /*0a70*/  LOP3.LUT R13, RZ, R6, RZ, 0x33, !PT ;  /* 0x00000006ff0d7212 */ /* 0x000fe400078e33ff */
[-C--:B------:R-:W-:Y:S01]  /*0a80*/  SHF.R.U32.HI R7, RZ, R28.reuse, R7 ;  /* 0x0000001cff077219 */ /* 0x080fe20000011607 */
[----:B------:R-:W0:Y:S01]  /*0a90*/  LDC R23, c[0x0][0x638] ;  /* 0x00018e00ff177b82 */ /* 0x000e220000000800 */
[----:B------:R-:W-:Y:S01]  /*0aa0*/  SHF.L.U32 R12, R9, R28, RZ ;  /* 0x0000001c090c7219 */ /* 0x000fe200000006ff */
[----:B------:R-:W-:-:S06]  /*0ab0*/  IMAD.MOV.U32 R6, RZ, RZ, R24 ;  /* 0x000000ffff067224 */ /* 0x000fcc00078e0018 */
[----:B------:R-:W0:Y:S01]  /*0ac0*/  LDC R69, c[0x0][0x610] ;  /* 0x00018400ff457b82 */ /* 0x000e220000000800 */
[----:B-1-3--:R-:W-:Y:S05]  /*0ad0*/  @!P0 BRA `(.L_x_6) ;  /* 0x0000000000288947 */ /* 0x00afea0003800000 */
[----:B------:R-:W1:Y:S02]  /*0ae0*/  LDC R11, c[0x0][0x64c] ;  /* 0x00019300ff0b7b82 */ /* 0x000e640000000800 */
[----:B-1----:R-:W-:-:S05]  /*0af0*/  IADD3 R11, P0, R24, R11, RZ ;  /* 0x0000000b180b7210 */ /* 0x002fca0007f1e0ff */
        /* <DEDUP_REMOVED lines=8> */
.L_x_6:
[----:B----4-:R-:W-:Y:S01]  /*0b80*/  SHF.R.U64 R6, R6, R21, R7 ;  /* 0x0000001506067219 */ /* 0x010fe20000001207 */
[----:B--2---:R-:W-:Y:S01]  /*0b90*/  VIADD R7, R26, 0xffffffff ;  /* 0xffffffff1a077836 */ /* 0x004fe20000000000 */
[----:B------:R-:W-:Y:S01]  /*0ba0*/  LOP3.LUT R13, R32, R13, RZ, 0xc0, !PT ;  /* 0x0000000d200d7212 */ /* 0x000fe200078ec0ff */
[----:B------:R-:W-:Y:S02]  /*0bb0*/  IMAD.MOV R15, RZ, RZ, -R15 ;  /* 0x000000ffff0f7224 */ /* 0x000fe400078e0a0f */
[----:B------:R-:W-:Y:S02]  /*0bc0*/  IMAD.MOV R8, RZ, RZ, -R6 ;  /* 0x000000ffff087224 */ /* 0x000fe400078e0a06 */
[----:B------:R-:W-:Y:S01]  /*0bd0*/  IMAD R13, R12, R6, R13 ;  /* 0x000000060c0d7224 */ /* 0x000fe200078e020d */
[----:B------:R-:W-:Y:S01]  /*0be0*/  LOP3.LUT R6, R22, R7, RZ, 0xc0, !PT ;  /* 0x0000000716067212 */ /* 0x000fe200078ec0ff */
[----:B------:R-:W-:Y:S02]  /*0bf0*/  @P3 IMAD R0, R20, R15, R5 ;  /* 0x0000000f14003224 */ /* 0x000fe400078e0205 */
[----:B0-----:R-:W-:-:S02]  /*0c00*/  IMAD R5, R8, R23, R24 ;  /* 0x0000001708057224 */ /* 0x001fc400078e0218 */
[----:B------:R-:W-:Y:S02]  /*0c10*/  IMAD R69, R13, R69, R0 ;  /* 0x000000450d457224 */ /* 0x000fe400078e0200 */
[----:B------:R-:W-:Y:S02]  /*0c20*/  IMAD R6, R5, R26, R6 ;  /* 0x0000001a05067224 */ /* 0x000fe400078e0206 */
[----:B------:R-:W-:-:S03]  /*0c30*/  IMAD.MOV.U32 R0, RZ, RZ, 0x1 ;  /* 0x00000001ff007424 */ /* 0x000fc600078e00ff */
[----:B------:R-:W-:Y:S02]  /*0c40*/  SEL R68, R6, R69, !P3 ;  /* 0x0000004506447207 */ /* 0x000fe40005800000 */
[----:B------:R-:W-:-:S07]  /*0c50*/  SEL R69, R69, R6, !P3 ;  /* 0x0000000645457207 */ /* 0x000fce0005800000 */
.L_x_4:
[----:B------:R-:W-:-:S08]  /*0c60*/  NOP ;  /* 0x0000000000007918 */ /* 0x000fd00000000000 */
[----:B------:R-:W0:Y:S02]  /*0c70*/  USETMAXREG.TRY_ALLOC.CTAPOOL UP0, 0xe8 ;  /* 0x000000e8000079c8 */ /* 0x000e240008000600 */
[----:B0-----:R-:W-:-:S13]  /*0c80*/  PLOP3.LUT P0, PT, PT, PT, UP0, 0x80, 0x0 ;  /* 0x000000000000781c */ /* 0x001fda0003f0f008 */
[----:B------:R-:W-:Y:S05]  /*0c90*/  @!P0 BRA `(.L_x_4) ;  /* 0xfffffffc00f08947 */ /* 0x000fea000383ffff */
[----:B------:R-:W-:Y:S01]  /*0ca0*/  ULDC.64 UR4, c[0x0][0x598] ;  /* 0x0001660000047ab9 */ /* 0x000fe20000000a00 */
[----:B------:R-:W-:Y:S01]  /*0cb0*/  ULDC.64 UR40, c[0x0][0x208] ;  /* 0x0000820000287ab9 */ /* 0x000fe20000000a00 */
[----:B------:R-:W-:-:S04]  /*0cc0*/  ISETP.NE.U32.AND P0, PT, RZ, UR4, PT ;  /* 0x00000004ff007c0c */ /* 0x000fc8000bf05070 */
[----:B------:R-:W-:-:S13]  /*0cd0*/  ISETP.NE.AND.EX P0, PT, RZ, UR5, PT, P0 ;  /* 0x00000005ff007c0c */ /* 0x000fda000bf05300 */
[----:B------:R-:W-:Y:S05]  /*0ce0*/  @!P0 BRA `(.L_x_7) ;  /* 0x00000000001c8947 */ /* 0x000fea0003800000 */
[----:B------:R-:W0:Y:S02]  /*0cf0*/  LDC.64 R6, c[0x0][0x598] ;  /* 0x00016600ff067b82 */ /* 0x000e240000000a00 */
[----:B0-----:R-:W2:Y:S02]  /*0d00*/  LDG.E.64 R6, desc[UR40][R6.64] ;  /* 0x0000002806067981 */ /* 0x001ea4000c1e1b00 */
[----:B--2---:R-:W-:-:S04]  /*0d10*/  ISETP.NE.U32.AND P0, PT, R6, RZ, PT ;  /* 0x000000ff0600720c */ /* 0x004fc80003f05070 */
[----:B------:R-:W-:-:S13]  /*0d20*/  ISETP.NE.AND.EX P0, PT, R7, RZ, PT, P0 ;  /* 0x000000ff0700720c */ /* 0x000fda0003f05300 */
[----:B------:R-:W-:Y:S05]  /*0d30*/  @!P0 BRA `(.L_x_7) ;  /* 0x0000000000088947 */ /* 0x000fea0003800000 */
[----:B------:R0:W5:Y:S01]  /*0d40*/  LD.E R19, desc[UR40][R6.64] ;  /* 0x0000002806137980 */ /* 0x000162000c101900 */
[----:B------:R-:W-:Y:S05]  /*0d50*/  BRA `(.L_x_8) ;  /* 0x0000000000247947 */ /* 0x000fea0003800000 */
.L_x_7:
[----:B------:R-:W-:Y:S02]  /*0d60*/  ULDC.64 UR4, c[0x0][0x588] ;  /* 0x0001620000047ab9 */ /* 0x000fe40000000a00 */
[----:B------:R-:W-:-:S04]  /*0d70*/  ISETP.NE.U32.AND P0, PT, RZ, UR4, PT ;  /* 0x00000004ff007c0c */ /* 0x000fc8000bf05070 */
[----:B------:R-:W-:-:S13]  /*0d80*/  ISETP.NE.AND.EX P0, PT, RZ, UR5, PT, P0 ;  /* 0x00000005ff007c0c */ /* 0x000fda000bf05300 */
[----:B------:R-:W-:Y:S05]  /*0d90*/  @!P0 BRA `(.L_x_9) ;  /* 0x00000000000c8947 */ /* 0x000fea0003800000 */
[----:B------:R-:W0:Y:S02]  /*0da0*/  LDC.64 R6, c[0x0][0x588] ;  /* 0x00016200ff067b82 */ /* 0x000e240000000a00 */
[----:B0-----:R1:W5:Y:S01]  /*0db0*/  LDG.E R19, desc[UR40][R6.64] ;  /* 0x0000002806137981 */ /* 0x001362000c1e1900 */
[----:B------:R-:W-:Y:S05]  /*0dc0*/  BRA `(.L_x_8) ;  /* 0x0000000000087947 */ /* 0x000fea0003800000 */
.L_x_9:
[----:B------:R-:W-:Y:S02]  /*0dd0*/  ULDC UR4, c[0x0][0x580] ;  /* 0x0001600000047ab9 */ /* 0x000fe40000000800 */
[----:B------:R-:W-:-:S07]  /*0de0*/  IMAD.U32 R19, RZ, RZ, UR4 ;  /* 0x00000004ff137e24 */ /* 0x000fce000f8e00ff */
.L_x_8:
[----:B------:R-:W-:Y:S02]  /*0df0*/  ULDC.64 UR4, c[0x0][0x5a0] ;  /* 0x0001680000047ab9 */ /* 0x000fe40000000a00 */
[----:B------:R-:W-:-:S04]  /*0e00*/  ISETP.NE.U32.AND P0, PT, RZ, UR4, PT ;  /* 0x00000004ff007c0c */ /* 0x000fc8000bf05070 */
[----:B------:R-:W-:-:S13]  /*0e10*/  ISETP.NE.AND.EX P0, PT, RZ, UR5, PT, P0 ;  /* 0x00000005ff007c0c */ /* 0x000fda000bf05300 */
[----:B------:R-:W-:Y:S05]  /*0e20*/  @!P0 BRA `(.L_x_10) ;  /* 0x00000000001c8947 */ /* 0x000fea0003800000 */
[----:B01----:R-:W0:Y:S02]  /*0e30*/  LDC.64 R6, c[0x0][0x5a0] ;  /* 0x00016800ff067b82 */ /* 0x003e240000000a00 */
[----:B0-----:R-:W2:Y:S02]  /*0e40*/  LDG.E.64 R6, desc[UR40][R6.64] ;  /* 0x0000002806067981 */ /* 0x001ea4000c1e1b00 */
[----:B--2---:R-:W-:-:S04]  /*0e50*/  ISETP.NE.U32.AND P0, PT, R6, RZ, PT ;  /* 0x000000ff0600720c */ /* 0x004fc80003f05070 */
[----:B------:R-:W-:-:S13]  /*0e60*/  ISETP.NE.AND.EX P0, PT, R7, RZ, PT, P0 ;  /* 0x000000ff0700720c */ /* 0x000fda0003f05300 */
[----:B------:R-:W-:Y:S05]  /*0e70*/  @!P0 BRA `(.L_x_10) ;  /* 0x0000000000088947 */ /* 0x000fea0003800000 */
[----:B------:R0:W5:Y:S01]  /*0e80*/  LD.E R56, desc[UR40][R6.64] ;  /* 0x0000002806387980 */ /* 0x000162000c101900 */
[----:B------:R-:W-:Y:S05]  /*0e90*/  BRA `(.L_x_11) ;  /* 0x0000000000247947 */ /* 0x000fea0003800000 */
.L_x_10:
[----:B------:R-:W-:Y:S02]  /*0ea0*/  ULDC.64 UR4, c[0x0][0x590] ;  /* 0x0001640000047ab9 */ /* 0x000fe40000000a00 */
[----:B------:R-:W-:-:S04]  /*0eb0*/  ISETP.NE.U32.AND P0, PT, RZ, UR4, PT ;  /* 0x00000004ff007c0c */ /* 0x000fc8000bf05070 */
[----:B------:R-:W-:-:S13]  /*0ec0*/  ISETP.NE.AND.EX P0, PT, RZ, UR5, PT, P0 ;  /* 0x00000005ff007c0c */ /* 0x000fda000bf05300 */
[----:B------:R-:W-:Y:S05]  /*0ed0*/  @!P0 BRA `(.L_x_12) ;  /* 0x00000000000c8947 */ /* 0x000fea0003800000 */
[----:B------:R-:W2:Y:S02]  /*0ee0*/  LDC.64 R56, c[0x0][0x590] ;  /* 0x00016400ff387b82 */ /* 0x000ea40000000a00 */
[----:B--2---:R2:W5:Y:S01]  /*0ef0*/  LDG.E R56, desc[UR40][R56.64] ;  /* 0x0000002838387981 */ /* 0x004562000c1e1900 */
[----:B------:R-:W-:Y:S05]  /*0f00*/  BRA `(.L_x_11) ;  /* 0x0000000000087947 */ /* 0x000fea0003800000 */
.L_x_12:
[----:B------:R-:W-:Y:S02]  /*0f10*/  ULDC UR4, c[0x0][0x584] ;  /* 0x0001610000047ab9 */ /* 0x000fe40000000800 */
[----:B------:R-:W-:-:S07]  /*0f20*/  IMAD.U32 R56, RZ, RZ, UR4 ;  /* 0x00000004ff387e24 */ /* 0x000fce000f8e00ff */
.L_x_11:
[----:B------:R-:W-:-:S13]  /*0f30*/  LOP3.LUT P0, RZ, R0, 0xff, RZ, 0xc0, !PT ;  /* 0x000000ff00ff7812 */ /* 0x000fda000780c0ff */
[----:B------:R-:W-:Y:S05]  /*0f40*/  @!P0 EXIT ;  /* 0x000000000000894d */ /* 0x000fea0003800000 */
[----:B------:R-:W3:Y:S01]  /*0f50*/  LDC R59, c[0x0][0x658] ;  /* 0x00019600ff3b7b82 */ /* 0x000ee20000000800 */
[----:B------:R-:W-:Y:S01]  /*0f60*/  ULDC.64 UR6, c[0x0][0x288] ;  /* 0x0000a20000067ab9 */ /* 0x000fe20000000a00 */
[----:B------:R-:W-:Y:S01]  /*0f70*/  LOP3.LUT R14, R14, 0x1, RZ, 0xc0, !PT ;  /* 0x000000010e0e7812 */ /* 0x000fe200078ec0ff */
[----:B------:R-:W-:Y:S01]  /*0f80*/  UIADD3 UR4, UR7, 0x7f, URZ ;  /* 0x0000007f07047890 */ /* 0x000fe2000fffe03f */
[----:B------:R-:W-:Y:S01]  /*0f90*/  SHF.R.U32.HI R0, RZ, 0x2, R3 ;  /* 0x00000002ff007819 */ /* 0x000fe20000011603 */
[----:B------:R-:W-:Y:S01]  /*0fa0*/  IMAD.U32 R5, RZ, RZ, UR6 ;  /* 0x00000006ff057e24 */ /* 0x000fe2000f8e00ff */
[----:B------:R-:W-:Y:S01]  /*0fb0*/  SHF.R.U32.HI R4, RZ, 0x1, R4 ;  /* 0x00000001ff047819 */ /* 0x000fe20000011604 */
[----:B------:R-:W-:Y:S01]  /*0fc0*/  USHF.R.S32.HI UR5, URZ, 0x1f, UR4 ;  /* 0x0000001f3f057899 */ /* 0x000fe20008011404 */
[----:B01----:R-:W0:Y:S01]  /*0fd0*/  LDC.64 R6, c[0x0][0x5c8] ;  /* 0x00017200ff067b82 */ /* 0x003e220000000a00 */
[----:B------:R-:W-:Y:S01]  /*0fe0*/  LOP3.LUT R60, R3, 0x3, RZ, 0xc0, !PT ;  /* 0x00000003033c7812 */ /* 0x000fe200078ec0ff */
[----:B------:R-:W-:Y:S01]  /*0ff0*/  IMAD.SHL.U32 R9, R14, 0x40, RZ ;  /* 0x000000400e097824 */ /* 0x000fe200078e00ff */
[----:B------:R-:W-:Y:S01]  /*1000*/  LOP3.LUT R0, R0, 0x7, RZ, 0xc0, !PT ;  /* 0x0000000700007812 */ /* 0x000fe200078ec0ff */
[----:B------:R-:W-:Y:S01]  /*1010*/  ULEA.HI UR5, UR5, UR4, URZ, 0x7 ;  /* 0x0000000405057291 */ /* 0x000fe2000f8f383f */
[----:B------:R-:W-:Y:S01]  /*1020*/  LOP3.LUT R23, R4, 0x30, RZ, 0xc0, !PT ;  /* 0x0000003004177812 */ /* 0x000fe200078ec0ff */
[----:B------:R-:W-:Y:S01]  /*1030*/  IMAD R60, R60, -0x2, R5 ;  /* 0xfffffffe3c3c7824 */ /* 0x000fe200078e0205 */
[--C-:B------:R-:W-:Y:S01]  /*1040*/  LOP3.LUT R22, R9, 0x40, R0.reuse, 0xe2, !PT ;  /* 0x0000004009167812 */ /* 0x100fe200078ee200 */
[----:B------:R-:W1:Y:S01]  /*1050*/  LDC R63, c[0x0][0x600] ;  /* 0x00018000ff3f7b82 */ /* 0x000e620000000800 */
[----:B------:R-:W-:Y:S01]  /*1060*/  IADD3 R5, RZ, -R23, -R0 ;  /* 0x80000017ff057210 */ /* 0x000fe20007ffe800 */
[----:B------:R-:W-:Y:S01]  /*1070*/  IMAD.MOV.U32 R0, RZ, RZ, -0x1 ;  /* 0xffffffffff007424 */ /* 0x000fe200078e00ff */
[----:B------:R-:W-:Y:S01]  /*1080*/  USHF.R.S32.HI UR43, URZ, 0x7, UR5 ;  /* 0x000000073f2b7899 */ /* 0x000fe20008011405 */
[----:B------:R-:W-:Y:S01]  /*1090*/  IMAD.MOV.U32 R4, RZ, RZ, 0x1 ;  /* 0x00000001ff047424 */ /* 0x000fe200078e00ff */
[C---:B------:R-:W-:Y:S01]  /*10a0*/  LOP3.LUT R62, R3.reuse, 0x80, RZ, 0xc0, !PT ;  /* 0x00000080033e7812 */ /* 0x040fe200078ec0ff */
[----:B------:R-:W-:Y:S01]  /*10b0*/  IMAD R5, R14, -0x40, R5 ;  /* 0xffffffc00e057824 */ /* 0x000fe200078e0205 */
[----:B------:R-:W-:Y:S01]  /*10c0*/  UISETP.LT.AND UP0, UPT, UR43, 0x1, UPT ;  /* 0x000000012b00788c */ /* 0x000fe2000bf01270 */
[----:B---3--:R-:W-:Y:S01]  /*10d0*/  SHF.L.U32 R0, R0, R59, RZ ;  /* 0x0000003b00007219 */ /* 0x008fe200000006ff */
[----:B------:R-:W-:Y:S01]  /*10e0*/  ULDC UR4, c[0x0][0x284] ;  /* 0x0000a10000047ab9 */ /* 0x000fe20000000800 */
[----:B------:R-:W-:Y:S01]  /*10f0*/  LOP3.LUT R22, R22, R23, RZ, 0xfc, !PT ;  /* 0x0000001716167212 */ /* 0x000fe200078efcff */
[----:B------:R-:W-:Y:S01]  /*1100*/  USEL UR44, UR43, 0x1, UP0 ;  /* 0x000000012b2c7887 */ /* 0x000fe20008000000 */
[----:B------:R-:W-:Y:S01]  /*1110*/  SHF.L.U32 R59, R4, R59, RZ ;  /* 0x0000003b043b7219 */ /* 0x000fe200000006ff */
[----:B------:R-:W-:Y:S01]  /*1120*/  IMAD.SHL.U32 R61, R3, 0x2, RZ ;  /* 0x00000002033d7824 */ /* 0x000fe200078e00ff */
[----:B------:R-:W-:Y:S01]  /*1130*/  LOP3.LUT R66, R18, 0x1, RZ, 0xfc, !PT ;  /* 0x0000000112427812 */ /* 0x000fe200078efcff */
[----:B------:R-:W-:Y:S01]  /*1140*/  VIADD R65, R5, UR4 ;  /* 0x0000000405417c36 */ /* 0x000fe20008000000 */
[C---:B0-----:R-:W-:Y:S01]  /*1150*/  SHF.L.U64.HI R58, R6.reuse, 0x3, R7 ;  /* 0x00000003063a7819 */ /* 0x041fe20000010207 */
[----:B--2---:R-:W-:Y:S01]  /*1160*/  IMAD.SHL.U32 R57, R6, 0x8, RZ ;  /* 0x0000000806397824 */ /* 0x004fe200078e00ff */
[----:B------:R-:W-:Y:S01]  /*1170*/  SHF.R.U32.HI R62, RZ, 0x7, R62 ;  /* 0x00000007ff3e7819 */ /* 0x000fe2000001163e */
[----:B------:R-:W-:Y:S01]  /*1180*/  IMAD.MOV.U32 R23, RZ, RZ, RZ ;  /* 0x000000ffff177224 */ /* 0x000fe200078e00ff */
[----:B------:R-:W-:Y:S01]  /*1190*/  LOP3.LUT R64, RZ, R0, RZ, 0x33, !PT ;  /* 0x00000000ff407212 */ /* 0x000fe200078e33ff */
[----:B------:R-:W-:Y:S01]  /*11a0*/  UIADD3 UR44, UR43, -UR44, URZ ;  /* 0x8000002c2b2c7290 */ /* 0x000fe2000fffe03f */
[----:B------:R-:W-:Y:S01]  /*11b0*/  UMOV UR36, URZ ;  /* 0x0000003f00247c82 */ /* 0x000fe20008000000 */
[----:B-1----:R-:W-:Y:S01]  /*11c0*/  VIADD R63, R63, 0xffffffff ;  /* 0xffffffff3f3f7836 */ /* 0x002fe20000000000 */
[----:B------:R-:W-:-:S09]  /*11d0*/  UMOV UR42, URZ ;  /* 0x0000003f002a7c82 */ /* 0x000fd20008000000 */
.L_x_94:
[----:B0-----:R-:W0:Y:S01]  /*11e0*/  SHFL.IDX PT, R0, R62, RZ, 0x1f ;  /* 0x00001fff3e007589 */ /* 0x001e2200000e0000 */
[----:B-1----:R-:W1:Y:S01]  /*11f0*/  S2UR UR7, SR_CgaCtaId ;  /* 0x00000000000779c3 */ /* 0x002e620000008800 */
[----:B------:R-:W-:Y:S01]  /*1200*/  UMOV UR6, 0x400 ;  /* 0x0000040000067882 */ /* 0x000fe20000000000 */
[----:B0-----:R-:W-:Y:S01]  /*1210*/  R2UR UR4, R0 ;  /* 0x00000000000472ca */ /* 0x001fe200000e0000 */
[----:B-1----:R-:W-:-:S12]  /*1220*/  ULEA UR46, UR7, UR6, 0x18 ;  /* 0x00000006072e7291 */ /* 0x002fd8000f8ec03f */
[----:B------:R-:W-:-:S04]  /*1230*/  ULEA.HI UR5, UR4, UR4, URZ, 0x1 ;  /* 0x0000000404057291 */ /* 0x000fc8000f8f083f */
[----:B------:R-:W-:-:S04]  /*1240*/  ULOP3.LUT UR5, UR5, 0x7fffe, URZ, 0xc0, !UPT ;  /* 0x0007fffe05057892 */ /* 0x000fc8000f8ec03f */
[----:B------:R-:W-:-:S03]  /*1250*/  UIADD3 UR5, UR4, -UR5, URZ ;  /* 0x8000000504057290 */ /* 0x000fc6000fffe03f */
[----:B------:R-:W-:Y:S01]  /*1260*/  ULDC UR4, c[0x0][0x28c] ;  /* 0x0000a30000047ab9 */ /* 0x000fe20000000800 */
[----:B------:R-:W-:Y:S01]  /*1270*/  ULEA UR5, UR5, UR46, 0xd ;  /* 0x0000002e05057291 */ /* 0x000fe2000f8e683f */
[----:B------:R-:W-:-:S03]  /*1280*/  ISETP.LT.AND P0, PT, RZ, UR4, PT ;  /* 0x00000004ff007c0c */ /* 0x000fc6000bf01270 */
[----:B------:R-:W-:-:S04]  /*1290*/  UIADD3 UR5, UR5, 0x100, URZ ;  /* 0x0000010005057890 */ /* 0x000fc8000fffe03f */
[----:B------:R-:W-:-:S04]  /*12a0*/  USHF.R.U32.HI UR5, URZ, 0x4, UR5 ;  /* 0x000000043f057899 */ /* 0x000fc80008011605 */
[----:B------:R-:W-:-:S04]  /*12b0*/  ULOP3.LUT UR5, UR5, 0x3fff, URZ, 0xc0, !UPT ;  /* 0x00003fff05057892 */ /* 0x000fc8000f8ec03f */
[----:B------:R-:W-:Y:S01]  /*12c0*/  ULOP3.LUT UR45, UR5, 0x10000, URZ, 0xfc, !UPT ;  /* 0x00010000052d7892 */ /* 0x000fe2000f8efc3f */
[----:B--234-:R-:W-:Y:S11]  /*12d0*/  @P0 BRA `(.L_x_13) ;  /* 0x0000000000400947 */ /* 0x01cff60003800000 */
[----:B------:R-:W-:Y:S01]  /*12e0*/  MOV R0, 0x0 ;  /* 0x0000000000007802 */ /* 0x000fe20000000f00 */
[----:B------:R-:W-:Y:S01]  /*12f0*/  ULDC.64 UR4, c[0x4][0x68] ;  /* 0x01001a0000047ab9 */ /* 0x000fe20000000a00 */
[----:B------:R-:W-:Y:S01]  /*1300*/  ULDC.64 UR6, c[0x4][0x8] ;  /* 0x0100020000067ab9 */ /* 0x000fe20000000a00 */
[----:B------:R-:W-:Y:S01]  /*1310*/  IMAD.U32 R4, RZ, RZ, UR4 ;  /* 0x00000004ff047e24 */ /* 0x000fe2000f8e00ff */
[----:B------:R0:W1:Y:S01]  /*1320*/  LDC.64 R14, c[0x4][R0] ;  /* 0x01000000000e7b82 */ /* 0x0000620000000a00 */
[----:B------:R-:W-:Y:S01]  /*1330*/  IMAD.U32 R5, RZ, RZ, UR5 ;  /* 0x00000005ff057e24 */ /* 0x000fe2000f8e00ff */
[----:B------:R-:W-:Y:S01]  /*1340*/  ULDC.64 UR4, c[0x4][0x70] ;  /* 0x01001c0000047ab9 */ /* 0x000fe20000000a00 */
[----:B------:R-:W-:Y:S02]  /*1350*/  IMAD.U32 R10, RZ, RZ, UR6 ;  /* 0x00000006ff0a7e24 */ /* 0x000fe4000f8e00ff */
[----:B------:R-:W-:Y:S02]  /*1360*/  IMAD.U32 R6, RZ, RZ, UR4 ;  /* 0x00000004ff067e24 */ /* 0x000fe4000f8e00ff */
[----:B------:R-:W-:-:S02]  /*1370*/  IMAD.U32 R7, RZ, RZ, UR5 ;  /* 0x00000005ff077e24 */ /* 0x000fc4000f8e00ff */
[----:B------:R-:W-:Y:S02]  /*1380*/  IMAD.U32 R11, RZ, RZ, UR7 ;  /* 0x00000007ff0b7e24 */ /* 0x000fe4000f8e00ff */
[----:B------:R-:W-:Y:S02]  /*1390*/  IMAD.MOV.U32 R8, RZ, RZ, 0x1e1 ;  /* 0x000001e1ff087424 */ /* 0x000fe400078e00ff */
[----:B------:R-:W-:Y:S02]  /*13a0*/  IMAD.MOV.U32 R12, RZ, RZ, 0x1 ;  /* 0x00000001ff0c7424 */ /* 0x000fe400078e00ff */
[----:B0-----:R-:W-:-:S07]  /*13b0*/  IMAD.MOV.U32 R13, RZ, RZ, RZ ;  /* 0x000000ffff0d7224 */ /* 0x001fce00078e00ff */
[----:B------:R-:W-:-:S07]  /*13c0*/  LEPC R20, `(.L_x_13) ;  /* 0x000000001014794e */ /* 0x000fce0000000000 */
[----:B-1---5:R-:W-:Y:S05]  /*13d0*/  CALL.ABS.NOINC R14 ;  /* 0x000000000e007343 */ /* 0x022fea0003c00000 */
.L_x_13:
[----:B------:R-:W-:-:S13]  /*13e0*/  ISETP.NE.AND P0, PT, R66, 0x3, PT ;  /* 0x000000034200780c */ /* 0x000fda0003f05270 */
[----:B------:R-:W-:Y:S05]  /*13f0*/  @!P0 BRA `(.L_x_14) ;  /* 0x0000000000048947 */ /* 0x000fea0003800000 */
[----:B------:R-:W-:Y:S01]  /*1400*/  BPT.TRAP 0x1 ;  /* 0x000000040000795c */ /* 0x000fe20000300000 */
.L_x_14:
[----:B------:R-:W-:Y:S02]  /*1410*/  IMAD.U32 R3, RZ, RZ, UR42 ;  /* 0x0000002aff037e24 */ /* 0x000fe4000f8e00ff */
[----:B------:R-:W-:-:S03]  /*1420*/  IMAD.U32 R0, RZ, RZ, UR36 ;  /* 0x00000024ff007e24 */ /* 0x000fc6000f8e00ff */
[----:B------:R-:W-:Y:S02]  /*1430*/  LEA R3, R3, UR46, 0x3 ;  /* 0x0000002e03037c11 */ /* 0x000fe4000f8e18ff */
[----:B------:R-:W-:-:S04]  /*1440*/  SHF.L.U32 R0, R0, 0x1f, RZ ;  /* 0x0000001f00007819 */ /* 0x000fc800000006ff */
[----:B------:R0:W1:Y:S01]  /*1450*/  SYNCS.PHASECHK.TRANS64.TRYWAIT P1, [R3+URZ], R0 ;  /* 0x00000000030075a7 */ /* 0x000062000802017f */
[----:B------:R-:W-:Y:S05]  /*1460*/  @!P0 BRA `(.L_x_15) ;  /* 0x0000000000048947 */ /* 0x000fea0003800000 */
[----:B------:R-:W-:Y:S01]  /*1470*/  BPT.TRAP 0x1 ;  /* 0x000000040000795c */ /* 0x000fe20000300000 */
.L_x_15:
[----:B------:R-:W-:-:S05]  /*1480*/  IMAD.U32 R4, RZ, RZ, UR44 ;  /* 0x0000002cff047e24 */ /* 0x000fca000f8e00ff */
[----:B------:R-:W-:Y:S01]  /*1490*/  ISETP.GE.AND P2, PT, R4, 0x1, PT ;  /* 0x000000010400780c */ /* 0x000fe20003f46270 */
[----:B-1----:R-:W-:-:S12]  /*14a0*/  @P1 BRA `(.L_x_16) ;  /* 0x0000000000081947 */ /* 0x002fd80003800000 */
[----:B------:R-:W1:Y:S02]  /*14b0*/  SYNCS.PHASECHK.TRANS64.TRYWAIT P1, [R3+URZ], R0 ;  /* 0x00000000030075a7 */ /* 0x000e64000802017f */
[----:B-1----:R-:W-:Y:S05]  /*14c0*/  @!P1 BRA `(.L_x_17) ;  /* 0x0000004c00b09947 */ /* 0x002fea0003800000 */
.L_x_16:
[----:B------:R-:W-:Y:S05]  /*14d0*/  WARPSYNC.ALL ;  /* 0x0000000000007948 */ /* 0x000fea0003800000 */
[----:B------:R-:W-:Y:S01]  /*14e0*/  UIADD3 UR4, UR46, 0x50100, URZ ;  /* 0x000501002e047890 */ /* 0x000fe2000fffe03f */
[----:B------:R-:W-:Y:S01]  /*14f0*/  WARPGROUP.ARRIVE ;  /* 0x00000000000079c5 */ /* 0x000fe20000000000 */
[----:B------:R-:W-:Y:S02]  /*1500*/  ULEA UR6, UR42, UR45, 0xc ;  /* 0x0000002d2a067291 */ /* 0x000fe4000f8e603f */
[----:B------:R-:W-:Y:S01]  /*1510*/  USHF.R.U32.HI UR4, URZ, 0x4, UR4 ;  /* 0x000000043f047899 */ /* 0x000fe20008011604 */
[----:B------:R-:W-:Y:S01]  /*1520*/  UMOV UR13, 0x40000040 ;  /* 0x40000040000d7882 */ /* 0x000fe20000000000 */
[----:B------:R-:W-:-:S02]  /*1530*/  UMOV UR15, 0x40000040 ;  /* 0x40000040000f7882 */ /* 0x000fc40000000000 */
[----:B------:R-:W-:Y:S01]  /*1540*/  ULOP3.LUT UR4, UR4, 0x3fff, URZ, 0xc0, !UPT ;  /* 0x00003fff04047892 */ /* 0x000fe2000f8ec03f */
[----:B------:R-:W-:Y:S01]  /*1550*/  UMOV UR12, UR6 ;  /* 0x00000006000c7c82 */ /* 0x000fe20008000000 */
[----:B------:R-:W-:Y:S02]  /*1560*/  UMOV UR5, 0x40000040 ;  /* 0x4000004000057882 */ /* 0x000fe40000000000 */
[----:B------:R-:W-:Y:S01]  /*1570*/  ULOP3.LUT UR8, UR4, 0x10000, URZ, 0xfc, !UPT ;  /* 0x0001000004087892 */ /* 0x000fe2000f8efc3f */
[----:B------:R-:W-:-:S03]  /*1580*/  UMOV UR7, 0x40000040 ;  /* 0x4000004000077882 */ /* 0x000fc60000000000 */
[----:B------:R-:W-:-:S04]  /*1590*/  ULEA UR4, UR42, UR8, 0xb ;  /* 0x000000082a047291 */ /* 0x000fc8000f8e583f */
[----:B------:R-:W-:-:S03]  /*15a0*/  UIADD3 UR9, UR4, 0x606, URZ ;  /* 0x0000060604097890 */ /* 0x000fc6000fffe03f */
[----:B------:R-:W-:Y:S02]  /*15b0*/  UMOV UR14, UR4 ;  /* 0x00000004000e7c82 */ /* 0x000fe40008000000 */
[----:B------:R-:W-:Y:S01]  /*15c0*/  HGMMA.64x64x8.F32.TF32 R24, gdesc[UR12], RZ, !UPT, gsb0 ;  /* 0x04e000000c1879f0 */ /* 0x000fe2000c0028ff */
[----:B------:R-:W-:Y:S02]  /*15d0*/  UIADD3 UR12, UR6, 0x2, URZ ;  /* 0x00000002060c7890 */ /* 0x000fe4000fffe03f */
[----:B------:R-:W-:Y:S01]  /*15e0*/  UIADD3 UR14, UR4, 0x2, URZ ;  /* 0x00000002040e7890 */ /* 0x000fe2000fffe03f */
[----:B------:R-:W-:Y:S01]  /*15f0*/  UMOV UR13, 0x40000040 ;  /* 0x40000040000d7882 */ /* 0x000fe20000000000 */
[----:B------:R-:W-:Y:S01]  /*1600*/  UMOV UR15, 0x40000040 ;  /* 0x40000040000f7882 */ /* 0x000fe20000000000 */
[----:B------:R-:W-:Y:S02]  /*1610*/  WARPGROUP.DEPBAR.LE gsb0, 0x0 ;  /* 0x00008000000079c5 */ /* 0x000fe40000010000 */
[----:B------:R-:W-:-:S06]  /*1620*/  WARPGROUP.ARRIVE ;  /* 0x00000000000079c5 */ /* 0x000fcc0000000000 */
[----:B------:R-:W-:Y:S01]  /*1630*/  HGMMA.64x64x8.F32.TF32 R24, gdesc[UR12], R24, gsb0 ;  /* 0x04e000000c1879f0 */ /* 0x000fe20008002818 */
        /* <DEDUP_REMOVED lines=88> */
[----:B------:R-:W-:-:S07]  /*1bc0*/  UIADD3 UR6, UR6, 0xc06, URZ ;  /* 0x00000c0606067890 */ /* 0x000fce000fffe03f */
[----:B------:R-:W-:Y:S01]  /*1bd0*/  UMOV UR4, UR6 ;  /* 0x0000000600047c82 */ /* 0x000fe20008000000 */
[----:B------:R-:W-:Y:S01]  /*1be0*/  UMOV UR6, UR9 ;  /* 0x0000000900067c82 */ /* 0x000fe20008000000 */
[----:B------:R-:W-:Y:S02]  /*1bf0*/  WARPGROUP.DEPBAR.LE gsb0, 0x0 ;  /* 0x00008000000079c5 */ /* 0x000fe40000010000 */
[----:B------:R-:W-:-:S06]  /*1c00*/  WARPGROUP.ARRIVE ;  /* 0x00000000000079c5 */ /* 0x000fcc0000000000 */
[----:B------:R-:W-:Y:S03]  /*1c10*/  HGMMA.64x64x8.F32.TF32 R24, gdesc[UR12], R24, gsb0 ;  /* 0x04e000000c1879f0 */ /* 0x000fe60008002818 */
[----:B------:R-:W-:Y:S02]  /*1c20*/  WARPGROUP.DEPBAR.LE gsb0, 0x0 ;  /* 0x00008000000079c5 */ /* 0x000fe40000010000 */
[----:B------:R-:W-:-:S06]  /*1c30*/  WARPGROUP.ARRIVE ;  /* 0x00000000000079c5 */ /* 0x000fcc0000000000 */
[----:B------:R-:W-:Y:S03]  /*1c40*/  HGMMA.64x64x8.F32.TF32 R24, gdesc[UR4], R24, gsb0 ;  /* 0x04e00000041879f0 */ /* 0x000fe60008002818 */
[----:B------:R-:W-:Y:S02]  /*1c50*/  WARPGROUP.DEPBAR.LE gsb0, 0x0 ;  /* 0x00008000000079c5 */ /* 0x000fe40000010000 */
[----:B------:R-:W-:Y:S05]  /*1c60*/  @!P2 BRA `(.L_x_18) ;  /* 0x00000008006ca947 */ /* 0x000fea0003800000 */
[----:B------:R-:W-:Y:S01]  /*1c70*/  UIADD3 UR13, UR42, 0x1, URZ ;  /* 0x000000012a0d7890 */ /* 0x000fe2000fffe03f */
[----:B01----:R-:W-:Y:S01]  /*1c80*/  IMAD.U32 R0, RZ, RZ, UR44 ;  /* 0x0000002cff007e24 */ /* 0x003fe2000f8e00ff */
[----:B------:R-:W-:Y:S02]  /*1c90*/  UMOV UR9, UR42 ;  /* 0x0000002a00097c82 */ /* 0x000fe40008000000 */
[----:B------:R-:W-:-:S04]  /*1ca0*/  UISETP.NE.AND UP0, UPT, UR13, 0x5, UPT ;  /* 0x000000050d00788c */ /* 0x000fc8000bf05270 */
[----:B------:R-:W-:Y:S02]  /*1cb0*/  USEL UR4, URZ, 0x1, UP0 ;  /* 0x000000013f047887 */ /* 0x000fe40008000000 */
[----:B------:R-:W-:Y:S02]  /*1cc0*/  USEL UR13, UR13, URZ, UP0 ;  /* 0x0000003f0d0d7287 */ /* 0x000fe40008000000 */
[----:B------:R-:W-:-:S06]  /*1cd0*/  ULOP3.LUT UR4, UR36, UR4, URZ, 0x3c, !UPT ;  /* 0x0000000424047292 */ /* 0x000fcc000f8e3c3f */
[----:B------:R-:W-:-:S07]  /*1ce0*/  IMAD.U32 R5, RZ, RZ, UR4 ;  /* 0x00000004ff057e24 */ /* 0x000fce000f8e00ff */
.L_x_25:
[----:B01----:R-:W-:Y:S05]  /*1cf0*/  @!P0 BRA `(.L_x_19) ;  /* 0x0000000000048947 */ /* 0x003fea0003800000 */
[----:B------:R-:W-:Y:S01]  /*1d00*/  BPT.TRAP 0x1 ;  /* 0x000000040000795c */ /* 0x000fe20000300000 */
.L_x_19:
[----:B------:R-:W0:Y:S01]  /*1d10*/  S2UR UR4, SR_CgaCtaId ;  /* 0x00000000000479c3 */ /* 0x000e220000008800 */
[----:B------:R-:W-:Y:S01]  /*1d20*/  UMOV UR10, 0x400 ;  /* 0x00000400000a7882 */ /* 0x000fe20000000000 */
[----:B------:R-:W-:Y:S01]  /*1d30*/  SHF.L.U32 R3, R5, 0x1f, RZ ;  /* 0x0000001f05037819 */ /* 0x000fe200000006ff */
[----:B0-----:R-:W-:-:S04]  /*1d40*/  ULEA UR10, UR4, UR10, 0x18 ;  /* 0x0000000a040a7291 */ /* 0x001fc8000f8ec03f */
[----:B------:R-:W-:-:S09]  /*1d50*/  ULEA UR4, UR13, UR10, 0x3 ;  /* 0x0000000a0d047291 */ /* 0x000fd2000f8e183f */
[----:B------:R0:W1:Y:S01]  /*1d60*/  SYNCS.PHASECHK.TRANS64.TRYWAIT P1, [UR4], R3 ;  /* 0x00000003ff0075a7 */ /* 0x0000620008020144 */
[----:B------:R-:W-:Y:S05]  /*1d70*/  @!P0 BRA `(.L_x_20) ;  /* 0x0000000000048947 */ /* 0x000fea0003800000 */
[----:B------:R-:W-:Y:S01]  /*1d80*/  BPT.TRAP 0x1 ;  /* 0x000000040000795c */ /* 0x000fe20000300000 */
.L_x_20:
[----:B-1----:R-:W-:Y:S05]  /*1d90*/  @P1 BRA `(.L_x_21) ;  /* 0x0000000000081947 */ /* 0x002fea0003800000 */
[----:B------:R-:W1:Y:S02]  /*1da0*/  SYNCS.PHASECHK.TRANS64.TRYWAIT P1, [UR4], R3 ;  /* 0x00000003ff0075a7 */ /* 0x000e640008020144 */
[----:B-1----:R-:W-:Y:S05]  /*1db0*/  @!P1 BRA `(.L_x_22) ;  /* 0x0000004400889947 */ /* 0x002fea0003800000 */
.L_x_21:
[----:B------:R-:W-:Y:S01]  /*1dc0*/  ULEA UR12, UR13, UR8, 0xb ;  /* 0x000000080d0c7291 */ /* 0x000fe2000f8e583f */
[----:B------:R-:W-:Y:S01]  /*1dd0*/  WARPGROUP.ARRIVE ;  /* 0x00000000000079c5 */ /* 0x000fe20000000000 */
[----:B------:R-:W-:Y:S01]  /*1de0*/  ULEA UR11, UR13, UR45, 0xc ;  /* 0x0000002d0d0b7291 */ /* 0x000fe2000f8e603f */
[----:B------:R-:W-:Y:S01]  /*1df0*/  UMOV UR7, 0x40000040 ;  /* 0x4000004000077882 */ /* 0x000fe20000000000 */
[----:B------:R-:W-:-:S03]  /*1e00*/  UMOV UR5, 0x40000040 ;  /* 0x4000004000057882 */ /* 0x000fc60000000000 */
[----:B------:R-:W-:Y:S02]  /*1e10*/  UMOV UR6, UR12 ;  /* 0x0000000c00067c82 */ /* 0x000fe40008000000 */
[----:B------:R-:W-:Y:S02]  /*1e20*/  UMOV UR4, UR11 ;  /* 0x0000000b00047c82 */ /* 0x000fe40008000000 */
[----:B------:R-:W-:Y:S01]  /*1e30*/  HGMMA.64x64x8.F32.TF32 R24, gdesc[UR4], R24, gsb0 ;  /* 0x04e00000041879f0 */ /* 0x000fe20008002818 */
[----:B------:R-:W-:Y:S02]  /*1e40*/  UIADD3 UR6, UR12, 0x2, URZ ;  /* 0x000000020c067890 */ /* 0x000fe4000fffe03f */
[----:B------:R-:W-:Y:S01]  /*1e50*/  UIADD3 UR4, UR11, 0x2, URZ ;  /* 0x000000020b047890 */ /* 0x000fe2000fffe03f */
[----:B------:R-:W-:Y:S01]  /*1e60*/  UMOV UR7, 0x40000040 ;  /* 0x4000004000077882 */ /* 0x000fe20000000000 */
[----:B------:R-:W-:Y:S01]  /*1e70*/  UMOV UR5, 0x40000040 ;  /* 0x4000004000057882 */ /* 0x000fe20000000000 */
[----:B------:R-:W-:-:S02]  /*1e80*/  WARPGROUP.DEPBAR.LE gsb0, 0x0 ;  /* 0x00008000000079c5 */ /* 0x000fc40000010000 */
        /* <DEDUP_REMOVED lines=99> */
[----:B------:R-:W-:Y:S03]  /*24c0*/  HGMMA.64x64x8.F32.TF32 R24, gdesc[UR4], R24, gsb0 ;  /* 0x04e00000041879f0 */ /* 0x000fe60008002818 */
[----:B------:R-:W-:Y:S02]  /*24d0*/  WARPGROUP.DEPBAR.LE gsb0, 0x0 ;  /* 0x00008000000079c5 */ /* 0x000fe40000010000 */
[----:B------:R-:W-:Y:S05]  /*24e0*/  @!P0 BRA `(.L_x_23) ;  /* 0x0000000000048947 */ /* 0x000fea0003800000 */
[----:B------:R-:W-:Y:S01]  /*24f0*/  BPT.TRAP 0x1 ;  /* 0x000000040000795c */ /* 0x000fe20000300000 */
.L_x_23:
[----:B------:R-:W-:Y:S01]  /*2500*/  ULEA UR10, UR9, UR10, 0x3 ;  /* 0x0000000a090a7291 */ /* 0x000fe2000f8e183f */
[----:B------:R-:W-:-:S03]  /*2510*/  ISETP.GT.U32.AND P1, PT, R18, 0x1, PT ;  /* 0x000000011200780c */ /* 0x000fc60003f24070 */
[----:B------:R-:W-:-:S04]  /*2520*/  UIADD3 UR10, UR10, 0x28, URZ ;  /* 0x000000280a0a7890 */ /* 0x000fc8000fffe03f */
[----:B------:R-:W-:-:S09]  /*2530*/  UPRMT UR10, URZ, 0x654, UR10 ;  /* 0x000006543f0a7896 */ /* 0x000fd2000800000a */
[----:B------:R-:W-:Y:S01]  /*2540*/  SYNCS.ARRIVE.TRANS64.RED.A1T0 RZ, [UR10], RZ ;  /* 0x000000ffffff79a7 */ /* 0x000fe2000810040a */
[----:B------:R-:W-:Y:S05]  /*2550*/  @P1 BRA `(.L_x_24) ;  /* 0x0000000000041947 */ /* 0x000fea0003800000 */
[----:B------:R-:W-:Y:S01]  /*2560*/  BPT.TRAP 0x1 ;  /* 0x000000040000795c */ /* 0x000fe20000300000 */
.L_x_24:
[----:B------:R-:W-:Y:S01]  /*2570*/  UIADD3 UR13, UR13, 0x1, URZ ;  /* 0x000000010d0d7890 */ /* 0x000fe2000fffe03f */
[C---:B------:R-:W-:Y:S01]  /*2580*/  ISETP.GT.AND P1, PT, R0.reuse, 0x1, PT ;  /* 0x000000010000780c */ /* 0x040fe20003f24270 */
[----:B------:R-:W-:Y:S01]  /*2590*/  UIADD3 UR9, UR9, 0x1, URZ ;  /* 0x0000000109097890 */ /* 0x000fe2000fffe03f */
[----:B------:R-:W-:Y:S01]  /*25a0*/  VIADD R0, R0, 0xffffffff ;  /* 0xffffffff00007836 */ /* 0x000fe20000000000 */
[----:B------:R-:W-:Y:S02]  /*25b0*/  UISETP.NE.AND UP0, UPT, UR13, 0x5, UPT ;  /* 0x000000050d00788c */ /* 0x000fe4000bf05270 */
[----:B------:R-:W-:Y:S02]  /*25c0*/  UISETP.NE.AND UP1, UPT, UR9, 0x5, UPT ;  /* 0x000000050900788c */ /* 0x000fe4000bf25270 */
[----:B------:R-:W-:Y:S02]  /*25d0*/  USEL UR4, URZ, 0x1, UP0 ;  /* 0x000000013f047887 */ /* 0x000fe40008000000 */
[----:B------:R-:W-:-:S02]  /*25e0*/  USEL UR13, UR13, URZ, UP0 ;  /* 0x0000003f0d0d7287 */ /* 0x000fc40008000000 */
[----:B------:R-:W-:Y:S02]  /*25f0*/  USEL UR9, UR9, URZ, UP1 ;  /* 0x0000003f09097287 */ /* 0x000fe40008800000 */
[----:B------:R-:W-:Y:S01]  /*2600*/  LOP3.LUT R5, R5, UR4, RZ, 0x3c, !PT ;  /* 0x0000000405057c12 */ /* 0x000fe2000f8e3cff */
[----:B------:R-:W-:Y:S09]  /*2610*/  @P1 BRA `(.L_x_25) ;  /* 0xfffffff400b41947 */ /* 0x000ff2000383ffff */
.L_x_18:
[----:B01----:R-:W0:Y:S02]  /*2620*/  LDC R0, c[0x0][0x28c] ;  /* 0x0000a300ff007b82 */ /* 0x003e240000000800 */
[----:B0-----:R-:W-:-:S13]  /*2630*/  ISETP.GE.AND P1, PT, R0, 0x1, PT ;  /* 0x000000010000780c */ /* 0x001fda0003f26270 */
[----:B------:R-:W-:Y:S05]  /*2640*/  @!P1 BRA `(.L_x_26) ;  /* 0x0000000000409947 */ /* 0x000fea0003800000 */
[----:B------:R-:W-:Y:S05]  /*2650*/  @!P0 BRA `(.L_x_27) ;  /* 0x0000000000048947 */ /* 0x000fea0003800000 */
[----:B------:R-:W-:Y:S01]  /*2660*/  BPT.TRAP 0x1 ;  /* 0x000000040000795c */ /* 0x000fe20000300000 */
.L_x_27:
[----:B------:R-:W0:Y:S01]  /*2670*/  S2UR UR7, SR_CgaCtaId ;  /* 0x00000000000779c3 */ /* 0x000e220000008800 */
[----:B------:R-:W-:Y:S01]  /*2680*/  UIADD3 UR6, UR44, UR42, URZ ;  /* 0x0000002a2c067290 */ /* 0x000fe2000fffe03f */
[----:B------:R-:W-:-:S03]  /*2690*/  ISETP.GT.U32.AND P0, PT, R18, 0x1, PT ;  /* 0x000000011200780c */ /* 0x000fc60003f04070 */
[----:B------:R-:W-:-:S04]  /*26a0*/  UIMAD.WIDE.U32 UR4, UR6, -0x33333333, URZ ;  /* 0xcccccccd060478a5 */ /* 0x000fc8000f8e003f */
[----:B------:R-:W-:-:S03]  /*26b0*/  USHF.R.U32.HI UR4, URZ, 0x2, UR5 ;  /* 0x000000023f047899 */ /* 0x000fc60008011605 */
[----:B------:R-:W-:Y:S01]  /*26c0*/  UMOV UR5, 0x400 ;  /* 0x0000040000057882 */ /* 0x000fe20000000000 */
[----:B------:R-:W-:Y:S02]  /*26d0*/  UIMAD UR6, UR4, -0x5, UR6 ;  /* 0xfffffffb040678a4 */ /* 0x000fe4000f8e0206 */
[----:B0-----:R-:W-:-:S04]  /*26e0*/  ULEA UR5, UR7, UR5, 0x18 ;  /* 0x0000000507057291 */ /* 0x001fc8000f8ec03f */
[----:B------:R-:W-:-:S04]  /*26f0*/  ULEA UR6, UR6, UR5, 0x3 ;  /* 0x0000000506067291 */ /* 0x000fc8000f8e183f */
[----:B------:R-:W-:-:S04]  /*2700*/  UIADD3 UR6, UR6, 0x28, URZ ;  /* 0x0000002806067890 */ /* 0x000fc8000fffe03f */
[----:B------:R-:W-:-:S09]  /*2710*/  UPRMT UR6, URZ, 0x654, UR6 ;  /* 0x000006543f067896 */ /* 0x000fd20008000006 */
[----:B------:R-:W-:Y:S01]  /*2720*/  SYNCS.ARRIVE.TRANS64.RED.A1T0 RZ, [UR6], RZ ;  /* 0x000000ffffff79a7 */ /* 0x000fe20008100406 */
[----:B------:R-:W-:Y:S05]  /*2730*/  @P0 BRA `(.L_x_26) ;  /* 0x0000000000040947 */ /* 0x000fea0003800000 */
[----:B------:R-:W-:Y:S01]  /*2740*/  BPT.TRAP 0x1 ;  /* 0x000000040000795c */ /* 0x000fe20000300000 */
.L_x_26:
[----:B------:R-:W-:Y:S01]  /*2750*/  IMAD.SHL.U32 R6, R68, 0x40, RZ ;  /* 0x0000004044067824 */ /* 0x000fe200078e00ff */
[----:B------:R-:W-:Y:S01]  /*2760*/  UIADD3 UR42, UR43, UR42, URZ ;  /* 0x0000002a2b2a7290 */ /* 0x000fe2000fffe03f */
[----:B------:R-:W-:Y:S01]  /*2770*/  SHF.R.S32.HI R11, RZ, 0x1f, R67 ;  /* 0x0000001fff0b7819 */ /* 0x000fe20000011443 */
[----:B------:R-:W-:Y:S01]  /*2780*/  UISETP.GE.U32.AND UP1, UPT, UR43, 0x5, UPT ;  /* 0x000000052b00788c */ /* 0x000fe2000bf26070 */
[----:B------:R-:W-:Y:S01]  /*2790*/  IMAD.SHL.U32 R10, R69, 0x80, RZ ;  /* 0x00000080450a7824 */ /* 0x000fe200078e00ff */
[----:B------:R-:W-:Y:S01]  /*27a0*/  ULDC UR7, c[0x0][0x288] ;  /* 0x0000a20000077ab9 */ /* 0x000fe20000000800 */
[C---:B------:R-:W-:Y:S01]  /*27b0*/  LOP3.LUT R8, R6.reuse, 0x6, R61, 0xf8, !PT ;  /* 0x0000000606087812 */ /* 0x040fe200078ef83d */
[----:B------:R-:W-:Y:S01]  /*27c0*/  UISETP.GT.U32.AND UP0, UPT, UR42, 0x4, UPT ;  /* 0x000000042a00788c */ /* 0x000fe2000bf04070 */
[----:B------:R-:W-:Y:S01]  /*27d0*/  ISETP.GE.AND P0, PT, R6, UR7, PT ;  /* 0x0000000706007c0c */ /* 0x000fe2000bf06270 */
[----:B------:R-:W-:Y:S01]  /*27e0*/  ULDC.64 UR4, c[0x0][0x5d0] ;  /* 0x0001740000047ab9 */ /* 0x000fe20000000a00 */
[--C-:B------:R-:W-:Y:S01]  /*27f0*/  SHF.R.S32.HI R9, RZ, 0x1f, R8.reuse ;  /* 0x0000001fff097819 */ /* 0x100fe20000011408 */
[----:B------:R-:W-:Y:S01]  /*2800*/  ULDC UR10, c[0x0][0x284] ;  /* 0x0000a100000a7ab9 */ /* 0x000fe20000000800 */
[----:B------:R-:W-:Y:S01]  /*2810*/  IMAD R0, R11, UR4, RZ ;  /* 0x000000040b007c24 */ /* 0x000fe2000f8e02ff */
[----:B------:R-:W-:Y:S01]  /*2820*/  UISETP.LT.U32.AND UP0, UPT, UR43, 0x5, UP0 ;  /* 0x000000052b00788c */ /* 0x000fe20008701070 */
[----:B------:R-:W-:Y:S01]  /*2830*/  ISETP.GE.OR P0, PT, R10, UR10, P0 ;  /* 0x0000000a0a007c0c */ /* 0x000fe20008706670 */
[----:B------:R-:W-:Y:S01]  /*2840*/  IMAD.WIDE.U32 R4, R67, UR4, R8 ;  /* 0x0000000443047c25 */ /* 0x000fe2000f8e0008 */
[----:B------:R-:W-:Y:S01]  /*2850*/  ULDC.64 UR8, c[0x0][0x5c8] ;  /* 0x0001720000087ab9 */ /* 0x000fe20000000a00 */
[----:B------:R-:W-:-:S02]  /*2860*/  USEL UR6, URZ, 0x1, !UP0 ;  /* 0x000000013f067887 */ /* 0x000fc4000c000000 */
[----:B------:R-:W-:Y:S01]  /*2870*/  IMAD R3, R67, UR5, R0 ;  /* 0x0000000543037c24 */ /* 0x000fe2000f8e0200 */
[----:B------:R-:W-:Y:S01]  /*2880*/  @UP1 UIMAD.WIDE.U32 UR4, UR42, -0x33333333, URZ ;  /* 0xcccccccd2a0418a5 */ /* 0x000fe2000f8e003f */
[----:B------:R-:W-:Y:S01]  /*2890*/  IMAD.WIDE R68, R69, 0x80, R22 ;  /* 0x0000008045447825 */ /* 0x000fe200078e0216 */
[----:B------:R-:W-:Y:S02]  /*28a0*/  ULOP3.LUT UR36, UR36, UR6, URZ, 0x3c, !UPT ;  /* 0x0000000624247292 */ /* 0x000fe4000f8e3c3f */
[----:B------:R-:W-:Y:S01]  /*28b0*/  @UP1 USHF.R.U32.HI UR4, URZ, 0x2, UR5 ;  /* 0x000000023f041899 */ /* 0x000fe20008011605 */
[----:B------:R-:W-:Y:S02]  /*28c0*/  IMAD.IADD R5, R5, 0x1, R3 ;  /* 0x0000000105057824 */ /* 0x000fe400078e0203 */
[----:B------:R-:W-:Y:S01]  /*28d0*/  IMAD R3, R69, UR8, RZ ;  /* 0x0000000845037c24 */ /* 0x000fe2000f8e02ff */
[----:B------:R-:W-:Y:S01]  /*28e0*/  @UP1 ULOP3.LUT UR36, UR36, 0x1, UR4, 0x78, !UPT ;  /* 0x0000000124241892 */ /* 0x000fe2000f8e7804 */
[----:B------:R-:W-:-:S04]  /*28f0*/  IMAD.WIDE.U32 R70, R68, UR8, R4 ;  /* 0x0000000844467c25 */ /* 0x000fc8000f8e0004 */
[----:B------:R-:W-:Y:S02]  /*2900*/  IMAD R7, R68, UR9, R3 ;  /* 0x0000000944077c24 */ /* 0x000fe4000f8e0203 */
[----:B------:R-:W-:Y:S01]  /*2910*/  IMAD.MOV.U32 R0, RZ, RZ, -0x1 ;  /* 0xffffffffff007424 */ /* 0x000fe200078e00ff */
[----:B------:R-:W-:Y:S06]  /*2920*/  @P0 BRA `(.L_x_28) ;  /* 0x0000001800ec0947 */ /* 0x000fec0003800000 */
[----:B-----5:R-:W-:Y:S01]  /*2930*/  FSETP.NEU.AND P0, PT, R56, RZ, PT ;  /* 0x000000ff3800720b */ /* 0x020fe20003f0d000 */
[----:B------:R-:W-:Y:S01]  /*2940*/  IMAD.IADD R6, R60, 0x1, -R6 ;  /* 0x000000013c067824 */ /* 0x000fe200078e0a06 */
[----:B------:R-:W-:Y:S01]  /*2950*/  BSSY B0, `(.L_x_28) ;  /* 0x00001b8000007945 */ /* 0x000fe20003800000 */
[----:B------:R-:W-:Y:S02]  /*2960*/  IMAD.IADD R3, R65, 0x1, -R10 ;  /* 0x0000000141037824 */ /* 0x000fe400078e0a0a */
[----:B------:R-:W-:Y:S01]  /*2970*/  IMAD.IADD R79, R71, 0x1, R7 ;  /* 0x00000001474f7824 */ /* 0x000fe200078e0207 */
[----:B------:R-:W-:-:S04]  /*2980*/  ISETP.GT.AND P3, PT, R6, RZ, PT ;  /* 0x000000ff0600720c */ /* 0x000fc80003f64270 */
[----:B------:R-:W-:-:S03]  /*2990*/  ISETP.GT.AND P1, PT, R3, RZ, P3 ;  /* 0x000000ff0300720c */ /* 0x000fc60001f24270 */
[----:B------:R-:W-:Y:S10]  /*29a0*/  @!P0 BRA `(.L_x_29) ;  /* 0x0000001000e08947 */ /* 0x000ff40003800000 */
[----:B------:R-:W0:Y:S01]  /*29b0*/  LDC.64 R72, c[0x0][0x5b8] ;  /* 0x00016e00ff487b82 */ /* 0x000e220000000a00 */
[----:B------:R-:W-:-:S07]  /*29c0*/  ULDC.64 UR4, c[0x0][0x5c0] ;  /* 0x0001700000047ab9 */ /* 0x000fce0000000a00 */
[----:B------:R-:W1:Y:S08]  /*29d0*/  LDC.64 R74, c[0x0][0x5b0] ;  /* 0x00016c00ff4a7b82 */ /* 0x000e700000000a00 */
[----:B------:R-:W2:Y:S01]  /*29e0*/  LDC.64 R76, c[0x0][0x5a8] ;  /* 0x00016a00ff4c7b82 */ /* 0x000ea20000000a00 */
[-C--:B0-----:R-:W-:Y:S02]  /*29f0*/  IMAD R4, R11, R72.reuse, RZ ;  /* 0x000000480b047224 */ /* 0x081fe400078e02ff */
[----:B------:R-:W-:-:S04]  /*2a00*/  IMAD.WIDE.U32 R12, R67, R72, R8 ;  /* 0x00000048430c7225 */ /* 0x000fc800078e0008 */
[----:B------:R-:W-:Y:S02]  /*2a10*/  IMAD R71, R67, R73, R4 ;  /* 0x0000004943477224 */ /* 0x000fe400078e0204 */
[-C--:B-1----:R-:W-:Y:S02]  /*2a20*/  IMAD R4, R69, R74.reuse, RZ ;  /* 0x0000004a45047224 */ /* 0x082fe400078e02ff */
[----:B------:R-:W-:Y:S02]  /*2a30*/  IMAD.IADD R13, R13, 0x1, R71 ;  /* 0x000000010d0d7824 */ /* 0x000fe400078e0247 */
[C---:B------:R-:W-:Y:S02]  /*2a40*/  IMAD R73, R68.reuse, R75, R4 ;  /* 0x0000004b44497224 */ /* 0x040fe400078e0204 */
[----:B------:R-:W-:-:S04]  /*2a50*/  IMAD.WIDE.U32 R4, R68, R74, R12 ;  /* 0x0000004a44047225 */ /* 0x000fc800078e000c */
[----:B------:R-:W-:Y:S01]  /*2a60*/  IMAD.IADD R5, R5, 0x1, R73 ;  /* 0x0000000105057824 */ /* 0x000fe200078e0249 */
[----:B--2---:R-:W-:-:S04]  /*2a70*/  LEA R14, P0, R4, R76, 0x2 ;  /* 0x0000004c040e7211 */ /* 0x004fc800078010ff */
[----:B------:R-:W-:-:S05]  /*2a80*/  LEA.HI.X R15, R4, R77, R5, 0x2, P0 ;  /* 0x0000004d040f7211 */ /* 0x000fca00000f1405 */
[----:B------:R0:W2:Y:S01]  /*2a90*/  @P1 LDG.E.LTC128B R7, desc[UR40][R14.64] ;  /* 0x000000280e071981 */ /* 0x0000a2000c1e1920 */
[----:B------:R-:W-:Y:S01]  /*2aa0*/  IMAD.WIDE.U32 R4, R68, R74, R8 ;  /* 0x0000004a44047225 */ /* 0x000fe200078e0008 */
[C---:B------:R-:W-:Y:S01]  /*2ab0*/  SHF.L.U64.HI R11, R74.reuse, 0x3, R75 ;  /* 0x000000034a0b7819 */ /* 0x040fe2000001024b */
[----:B------:R-:W-:Y:S01]  /*2ac0*/  BSSY B1, `(.L_x_30) ;  /* 0x0000016000017945 */ /* 0x000fe20003800000 */
[----:B------:R-:W-:Y:S01]  /*2ad0*/  ISETP.GT.AND P3, PT, R3, 0x8, P3 ;  /* 0x000000080300780c */ /* 0x000fe20001f64270 */
[----:B------:R-:W-:Y:S02]  /*2ae0*/  IMAD.IADD R5, R73, 0x1, R5 ;  /* 0x0000000149057824 */ /* 0x000fe400078e0205 */
[----:B------:R-:W-:Y:S02]  /*2af0*/  IMAD.SHL.U32 R10, R74, 0x8, RZ ;  /* 0x000000084a0a7824 */ /* 0x000fe400078e00ff */
[----:B------:R-:W-:-:S04]  /*2b00*/  IMAD.WIDE.U32 R20, R67, R72, R4 ;  /* 0x0000004843147225 */ /* 0x000fc800078e0004 */
[----:B------:R-:W-:Y:S01]  /*2b10*/  IMAD.WIDE.U32 R68, R68, R74, R10 ;  /* 0x0000004a44447225 */ /* 0x000fe200078e000a */
[----:B------:R-:W-:Y:S02]  /*2b20*/  LEA R10, P0, R70, UR4, 0x2 ;  /* 0x00000004460a7c11 */ /* 0x000fe4000f8010ff */
[----:B------:R-:W-:Y:S01]  /*2b30*/  LEA R4, P4, R20, R76, 0x2 ;  /* 0x0000004c14047211 */ /* 0x000fe200078810ff */
[----:B0-----:R-:W-:Y:S01]  /*2b40*/  IMAD.IADD R14, R71, 0x1, R21 ;  /* 0x00000001470e7824 */ /* 0x001fe200078e0215 */
[----:B------:R-:W-:Y:S01]  /*2b50*/  LEA.HI.X R11, R70, UR5, R79, 0x2, P0 ;  /* 0x00000005460b7c11 */ /* 0x000fe200080f144f */
[----:B------:R-:W-:Y:S01]  /*2b60*/  IMAD.IADD R73, R73, 0x1, R69 ;  /* 0x0000000149497824 */ /* 0x000fe200078e0245 */
[----:B------:R-:W-:Y:S02]  /*2b70*/  ISETP.GT.AND P0, PT, R6, 0x1, PT ;  /* 0x000000010600780c */ /* 0x000fe40003f04270 */
[----:B------:R-:W-:Y:S01]  /*2b80*/  IADD3 R15, P2, R12, R68, RZ ;  /* 0x000000440c0f7210 */ /* 0x000fe20007f5e0ff */
[----:B--2---:R-:W-:-:S04]  /*2b90*/  FMUL R5, R7, R56 ;  /* 0x0000003807057220 */ /* 0x004fc80000400000 */
[----:B------:R-:W-:Y:S01]  /*2ba0*/  FFMA R21, R24, R19, R5 ;  /* 0x0000001318157223 */ /* 0x000fe20000000005 */
[----:B------:R-:W-:Y:S01]  /*2bb0*/  LEA.HI.X R5, R20, R77, R14, 0x2, P4 ;  /* 0x0000004d14057211 */ /* 0x000fe200020f140e */
[----:B------:R-:W-:Y:S01]  /*2bc0*/  IMAD.X R20, R73, 0x1, R13, P2 ;  /* 0x0000000149147824 */ /* 0x000fe200010e060d */
[----:B------:R-:W-:Y:S02]  /*2bd0*/  ISETP.GT.AND P4, PT, R3, RZ, P0 ;  /* 0x000000ff0300720c */ /* 0x000fe40000784270 */
[----:B------:R0:W-:Y:S01]  /*2be0*/  @P1 STG.E desc[UR40][R10.64], R21 ;  /* 0x000000150a001986 */ /* 0x0001e2000c101928 */
[----:B------:R-:W-:-:S10]  /*2bf0*/  LEA R14, P1, R15, R76, 0x2 ;  /* 0x0000004c0f0e7211 */ /* 0x000fd400078210ff */
[----:B------:R-:W-:Y:S05]  /*2c00*/  @!P4 BRA `(.L_x_31) ;  /* 0x000000000004c947 */ /* 0x000fea0003800000 */
[----:B------:R1:W5:Y:S02]  /*2c10*/  LDG.E.LTC128B R7, desc[UR40][R4.64+0x4] ;  /* 0x0000042804077981 */ /* 0x000364000c1e1920 */
.L_x_31:
[----:B------:R-:W-:Y:S05]  /*2c20*/  BSYNC B1 ;  /* 0x0000000000017941 */ /* 0x000fea0003800000 */
.L_x_30:
[----:B-----5:R-:W-:Y:S01]  /*2c30*/  FMUL R12, R7, R56 ;  /* 0x00000038070c7220 */ /* 0x020fe20000400000 */
[----:B------:R-:W-:-:S03]  /*2c40*/  LEA.HI.X R15, R15, R77, R20, 0x2, P1 ;  /* 0x0000004d0f0f7211 */ /* 0x000fc600008f1414 */
[----:B------:R-:W-:Y:S01]  /*2c50*/  FFMA R69, R25, R19, R12 ;  /* 0x0000001319457223 */ /* 0x000fe2000000000c */
[----:B------:R-:W-:-:S04]  /*2c60*/  IMAD.MOV.U32 R25, RZ, RZ, R7 ;  /* 0x000000ffff197224 */ /* 0x000fc800078e0007 */
[----:B------:R2:W-:Y:S04]  /*2c70*/  @P4 STG.E desc[UR40][R10.64+0x4], R69 ;  /* 0x000004450a004986 */ /* 0x0005e8000c101928 */
[----:B------:R-:W3:Y:S01]  /*2c80*/  @P3 LDG.E.LTC128B R25, desc[UR40][R14.64] ;  /* 0x000000280e193981 */ /* 0x000ee2000c1e1920 */
[C---:B------:R-:W-:Y:S01]  /*2c90*/  SHF.L.U64.HI R13, R57.reuse, 0x2, R58 ;  /* 0x00000002390d7819 */ /* 0x040fe2000001023a */
[----:B------:R-:W-:Y:S01]  /*2ca0*/  BSSY B1, `(.L_x_32) ;  /* 0x0000010000017945 */ /* 0x000fe20003800000 */
[----:B------:R-:W-:Y:S02]  /*2cb0*/  LEA R12, P2, R57, R10, 0x2 ;  /* 0x0000000a390c7211 */ /* 0x000fe400078410ff */
[----:B------:R-:W-:Y:S02]  /*2cc0*/  IADD3 R20, P1, R8, R68, RZ ;  /* 0x0000004408147210 */ /* 0x000fe40007f3e0ff */
[----:B------:R-:W-:Y:S01]  /*2cd0*/  ISETP.GT.AND P0, PT, R3, 0x8, P0 ;  /* 0x000000080300780c */ /* 0x000fe20000704270 */
[----:B------:R-:W-:-:S02]  /*2ce0*/  IMAD.X R13, R13, 0x1, R11, P2 ;  /* 0x000000010d0d7824 */ /* 0x000fc400010e060b */
[----:B0-----:R-:W-:Y:S01]  /*2cf0*/  IMAD.X R21, R9, 0x1, R73, P1 ;  /* 0x0000000109157824 */ /* 0x001fe200008e0649 */
[----:B------:R-:W-:Y:S01]  /*2d00*/  ISETP.GT.AND P1, PT, R6, 0x8, PT ;  /* 0x000000080600780c */ /* 0x000fe20003f24270 */
[----:B------:R-:W-:-:S04]  /*2d10*/  IMAD.WIDE.U32 R20, R67, R72, R20 ;  /* 0x0000004843147225 */ /* 0x000fc800078e0014 */
[----:B------:R-:W-:Y:S01]  /*2d20*/  IMAD.IADD R9, R71, 0x1, R21 ;  /* 0x0000000147097824 */ /* 0x000fe200078e0215 */
[----:B------:R-:W-:-:S04]  /*2d30*/  LEA R8, P4, R20, R76, 0x2 ;  /* 0x0000004c14087211 */ /* 0x000fc800078810ff */
[----:B------:R-:W-:Y:S01]  /*2d40*/  LEA.HI.X R9, R20, R77, R9, 0x2, P4 ;  /* 0x0000004d14097211 */ /* 0x000fe200020f1409 */
[----:B---3--:R-:W-:-:S04]  /*2d50*/  FMUL R7, R25, R56 ;  /* 0x0000003819077220 */ /* 0x008fc80000400000 */
[----:B------:R-:W-:-:S05]  /*2d60*/  FFMA R7, R26, R19, R7 ;  /* 0x000000131a077223 */ /* 0x000fca0000000007 */
[----:B------:R2:W-:Y:S01]  /*2d70*/  @P3 STG.E desc[UR40][R12.64], R7 ;  /* 0x000000070c003986 */ /* 0x0005e2000c101928 */
[----:B------:R-:W-:Y:S05]  /*2d80*/  @!P0 BRA `(.L_x_33) ;  /* 0x0000000000048947 */ /* 0x000fea0003800000 */
[----:B------:R0:W5:Y:S02]  /*2d90*/  LDG.E.LTC128B R25, desc[UR40][R8.64+0x4] ;  /* 0x0000042808197981 */ /* 0x000164000c1e1920 */
.L_x_33:
[----:B------:R-:W-:Y:S05]  /*2da0*/  BSYNC B1 ;  /* 0x0000000000017941 */ /* 0x000fea0003800000 */
.L_x_32:
[----:B-----5:R-:W-:Y:S01]  /*2db0*/  FMUL R14, R25, R56 ;  /* 0x00000038190e7220 */ /* 0x020fe20000400000 */
[----:B------:R-:W-:Y:S01]  /*2dc0*/  ISETP.GT.AND P3, PT, R3, RZ, P1 ;  /* 0x000000ff0300720c */ /* 0x000fe20000f64270 */
[----:B------:R-:W-:Y:S01]  /*2dd0*/  BSSY B1, `(.L_x_34) ;  /* 0x0000006000017945 */ /* 0x000fe20003800000 */
[----:B------:R-:W-:Y:S01]  /*2de0*/  ISETP.GT.AND P2, PT, R6, 0x9, PT ;  /* 0x000000090600780c */ /* 0x000fe20003f44270 */
[----:B------:R-:W-:-:S05]  /*2df0*/  FFMA R27, R27, R19, R14 ;  /* 0x000000131b1b7223 */ /* 0x000fca000000000e */
[----:B------:R3:W-:Y:S05]  /*2e00*/  @P0 STG.E desc[UR40][R12.64+0x4], R27 ;  /* 0x0000041b0c000986 */ /* 0x0007ea000c101928 */
[----:B------:R-:W-:Y:S05]  /*2e10*/  @!P3 BRA `(.L_x_35) ;  /* 0x000000000004b947 */ /* 0x000fea0003800000 */
[----:B------:R4:W5:Y:S02]  /*2e20*/  LDG.E.LTC128B R25, desc[UR40][R4.64+0x20] ;  /* 0x0000202804197981 */ /* 0x000964000c1e1920 */
.L_x_35:
[----:B------:R-:W-:Y:S05]  /*2e30*/  BSYNC B1 ;  /* 0x0000000000017941 */ /* 0x000fea0003800000 */
.L_x_34:
[----:B--2--5:R-:W-:Y:S01]  /*2e40*/  FMUL R7, R25, R56 ;  /* 0x0000003819077220 */ /* 0x024fe20000400000 */
[----:B------:R-:W-:Y:S01]  /*2e50*/  ISETP.GT.AND P0, PT, R3, RZ, P2 ;  /* 0x000000ff0300720c */ /* 0x000fe20001704270 */
[----:B------:R-:W-:Y:S02]  /*2e60*/  BSSY B1, `(.L_x_36) ;  /* 0x0000005000017945 */ /* 0x000fe40003800000 */
[----:B------:R-:W-:-:S05]  /*2e70*/  FFMA R7, R28, R19, R7 ;  /* 0x000000131c077223 */ /* 0x000fca0000000007 */
[----:B------:R2:W-:Y:S05]  /*2e80*/  @P3 STG.E desc[UR40][R10.64+0x20], R7 ;  /* 0x000020070a003986 */ /* 0x0005ea000c101928 */
[----:B------:R-:W-:Y:S05]  /*2e90*/  @!P0 BRA `(.L_x_37) ;  /* 0x0000000000048947 */ /* 0x000fea0003800000 */
[----:B------:R0:W5:Y:S02]  /*2ea0*/  LDG.E.LTC128B R25, desc[UR40][R4.64+0x24] ;  /* 0x0000242804197981 */ /* 0x000164000c1e1920 */
.L_x_37:
[----:B------:R-:W-:Y:S05]  /*2eb0*/  BSYNC B1 ;  /* 0x0000000000017941 */ /* 0x000fea0003800000 */
.L_x_36:
[----:B-----5:R-:W-:Y:S01]  /*2ec0*/  FMUL R14, R25, R56 ;  /* 0x00000038190e7220 */ /* 0x020fe20000400000 */
[----:B------:R-:W-:Y:S01]  /*2ed0*/  ISETP.GT.AND P1, PT, R3, 0x8, P1 ;  /* 0x000000080300780c */ /* 0x000fe20000f24270 */
[----:B------:R-:W-:Y:S02]  /*2ee0*/  BSSY B1, `(.L_x_38) ;  /* 0x0000005000017945 */ /* 0x000fe40003800000 */
[----:B------:R-:W-:-:S05]  /*2ef0*/  FFMA R29, R29, R19, R14 ;  /* 0x000000131d1d7223 */ /* 0x000fca000000000e */
[----:B------:R0:W-:Y:S05]  /*2f00*/  @P0 STG.E desc[UR40][R10.64+0x24], R29 ;  /* 0x0000241d0a000986 */ /* 0x0001ea000c101928 */
[----:B------:R-:W-:Y:S05]  /*2f10*/  @!P1 BRA `(.L_x_39) ;  /* 0x0000000000049947 */ /* 0x000fea0003800000 */
[----:B------:R0:W5:Y:S02]  /*2f20*/  LDG.E.LTC128B R25, desc[UR40][R8.64+0x20] ;  /* 0x0000202808197981 */ /* 0x000164000c1e1920 */
.L_x_39:
[----:B------:R-:W-:Y:S05]  /*2f30*/  BSYNC B1 ;  /* 0x0000000000017941 */ /* 0x000fea0003800000 */
.L_x_38:
[----:B--2--5:R-:W-:Y:S01]  /*2f40*/  FMUL R7, R25, R56 ;  /* 0x0000003819077220 */ /* 0x024fe20000400000 */
[----:B------:R-:W-:Y:S01]  /*2f50*/  ISETP.GT.AND P2, PT, R3, 0x8, P2 ;  /* 0x000000080300780c */ /* 0x000fe20001744270 */
[----:B------:R-:W-:Y:S01]  /*2f60*/  BSSY B1, `(.L_x_40) ;  /* 0x0000006000017945 */ /* 0x000fe20003800000 */
[----:B------:R-:W-:Y:S01]  /*2f70*/  ISETP.GT.AND P0, PT, R6, 0x10, PT ;  /* 0x000000100600780c */ /* 0x000fe20003f04270 */
[----:B------:R-:W-:-:S05]  /*2f80*/  FFMA R7, R30, R19, R7 ;  /* 0x000000131e077223 */ /* 0x000fca0000000007 */
[----:B------:R2:W-:Y:S05]  /*2f90*/  @P1 STG.E desc[UR40][R12.64+0x20], R7 ;  /* 0x000020070c001986 */ /* 0x0005ea000c101928 */
[----:B------:R-:W-:Y:S05]  /*2fa0*/  @!P2 BRA `(.L_x_41) ;  /* 0x000000000004a947 */ /* 0x000fea0003800000 */
[----:B------:R0:W5:Y:S02]  /*2fb0*/  LDG.E.LTC128B R25, desc[UR40][R8.64+0x24] ;  /* 0x0000242808197981 */ /* 0x000164000c1e1920 */
.L_x_41:
[----:B------:R-:W-:Y:S05]  /*2fc0*/  BSYNC B1 ;  /* 0x0000000000017941 */ /* 0x000fea0003800000 */
.L_x_40:
        /* <DEDUP_REMOVED lines=8> */
.L_x_43:
[----:B------:R-:W-:Y:S05]  /*3050*/  BSYNC B1 ;  /* 0x0000000000017941 */ /* 0x000fea0003800000 */
.L_x_42:
[----:B--2--5:R-:W-:Y:S01]  /*3060*/  FMUL R7, R25, R56 ;  /* 0x0000003819077220 */ /* 0x024fe20000400000 */
[----:B------:R-:W-:Y:S01]  /*3070*/  ISETP.GT.AND P2, PT, R3, RZ, P1 ;  /* 0x000000ff0300720c */ /* 0x000fe20000f44270 */
[----:B------:R-:W-:Y:S02]  /*3080*/  BSSY B1, `(.L_x_44) ;  /* 0x0000005000017945 */ /* 0x000fe40003800000 */
[----:B------:R-:W-:-:S05]  /*3090*/  FFMA R7, R32, R19, R7 ;  /* 0x0000001320077223 */ /* 0x000fca0000000007 */
[----:B------:R2:W-:Y:S05]  /*30a0*/  @P3 STG.E desc[UR40][R10.64+0x40], R7 ;  /* 0x000040070a003986 */ /* 0x0005ea000c101928 */
[----:B------:R-:W-:Y:S05]  /*30b0*/  @!P2 BRA `(.L_x_45) ;  /* 0x000000000004a947 */ /* 0x000fea0003800000 */
[----:B------:R0:W5:Y:S02]  /*30c0*/  LDG.E.LTC128B R25, desc[UR40][R4.64+0x44] ;  /* 0x0000442804197981 */ /* 0x000164000c1e1920 */
.L_x_45:
[----:B------:R-:W-:Y:S05]  /*30d0*/  BSYNC B1 ;  /* 0x0000000000017941 */ /* 0x000fea0003800000 */
.L_x_44:
[----:B-----5:R-:W-:Y:S01]  /*30e0*/  FMUL R14, R25, R56 ;  /* 0x00000038190e7220 */ /* 0x020fe20000400000 */
[----:B------:R-:W-:Y:S01]  /*30f0*/  ISETP.GT.AND P0, PT, R3, 0x8, P0 ;  /* 0x000000080300780c */ /* 0x000fe20000704270 */
[----:B------:R-:W-:Y:S02]  /*3100*/  BSSY B1, `(.L_x_46) ;  /* 0x0000005000017945 */ /* 0x000fe40003800000 */
[----:B------:R-:W-:-:S05]  /*3110*/  FFMA R33, R33, R19, R14 ;  /* 0x0000001321217223 */ /* 0x000fca000000000e */
[----:B------:R0:W-:Y:S05]  /*3120*/  @P2 STG.E desc[UR40][R10.64+0x44], R33 ;  /* 0x000044210a002986 */ /* 0x0001ea000c101928 */
[----:B------:R-:W-:Y:S05]  /*3130*/  @!P0 BRA `(.L_x_47) ;  /* 0x0000000000048947 */ /* 0x000fea0003800000 */
[----:B------:R0:W5:Y:S02]  /*3140*/  LDG.E.LTC128B R25, desc[UR40][R8.64+0x40] ;  /* 0x0000402808197981 */ /* 0x000164000c1e1920 */
.L_x_47:
[----:B------:R-:W-:Y:S05]  /*3150*/  BSYNC B1 ;  /* 0x0000000000017941 */ /* 0x000fea0003800000 */
.L_x_46:
        /* <DEDUP_REMOVED lines=8> */
.L_x_49:
[----:B------:R-:W-:Y:S05]  /*31e0*/  BSYNC B1 ;  /* 0x0000000000017941 */ /* 0x000fea0003800000 */
.L_x_48:
        /* <DEDUP_REMOVED lines=8> */
.L_x_51:
[----:B------:R-:W-:Y:S05]  /*3270*/  BSYNC B1 ;  /* 0x0000000000017941 */ /* 0x000fea0003800000 */
.L_x_50:
[----:B--2--5:R-:W-:Y:S01]  /*3280*/  FMUL R7, R25, R56 ;  /* 0x0000003819077220 */ /* 0x024fe20000400000 */
[----:B------:R-:W-:Y:S01]  /*3290*/  ISETP.GT.AND P1, PT, R3, RZ, P0 ;  /* 0x000000ff0300720c */ /* 0x000fe20000724270 */
[----:B------:R-:W-:Y:S02]  /*32a0*/  BSSY B1, `(.L_x_52) ;  /* 0x0000005000017945 */ /* 0x000fe40003800000 */
[----:B------:R-:W-:-:S05]  /*32b0*/  FFMA R7, R36, R19, R7 ;  /* 0x0000001324077223 */ /* 0x000fca0000000007 */
[----:B------:R2:W-:Y:S05]  /*32c0*/  @P3 STG.E desc[UR40][R10.64+0x60], R7 ;  /* 0x000060070a003986 */ /* 0x0005ea000c101928 */
[----:B------:R-:W-:Y:S05]  /*32d0*/  @!P1 BRA `(.L_x_53) ;  /* 0x0000000000049947 */ /* 0x000fea0003800000 */
[----:B------:R0:W5:Y:S02]  /*32e0*/  LDG.E.LTC128B R25, desc[UR40][R4.64+0x64] ;  /* 0x0000642804197981 */ /* 0x000164000c1e1920 */
.L_x_53:
[----:B------:R-:W-:Y:S05]  /*32f0*/  BSYNC B1 ;  /* 0x0000000000017941 */ /* 0x000fea0003800000 */
.L_x_52:
[----:B-----5:R-:W-:Y:S01]  /*3300*/  FMUL R14, R25, R56 ;  /* 0x00000038190e7220 */ /* 0x020fe20000400000 */
[----:B------:R-:W-:Y:S01]  /*3310*/  ISETP.GT.AND P2, PT, R3, 0x8, P2 ;  /* 0x000000080300780c */ /* 0x000fe20001744270 */
[----:B------:R-:W-:Y:S02]  /*3320*/  BSSY B1, `(.L_x_54) ;  /* 0x0000005000017945 */ /* 0x000fe40003800000 */
[----:B------:R-:W-:-:S05]  /*3330*/  FFMA R37, R37, R19, R14 ;  /* 0x0000001325257223 */ /* 0x000fca000000000e */
[----:B------:R0:W-:Y:S05]  /*3340*/  @P1 STG.E desc[UR40][R10.64+0x64], R37 ;  /* 0x000064250a001986 */ /* 0x0001ea000c101928 */
[----:B------:R-:W-:Y:S05]  /*3350*/  @!P2 BRA `(.L_x_55) ;  /* 0x000000000004a947 */ /* 0x000fea0003800000 */
[----:B------:R0:W5:Y:S02]  /*3360*/  LDG.E.LTC128B R25, desc[UR40][R8.64+0x60] ;  /* 0x0000602808197981 */ /* 0x000164000c1e1920 */
.L_x_55:
[----:B------:R-:W-:Y:S05]  /*3370*/  BSYNC B1 ;  /* 0x0000000000017941 */ /* 0x000fea0003800000 */
.L_x_54:
        /* <DEDUP_REMOVED lines=8> */
.L_x_57:
[----:B------:R-:W-:Y:S05]  /*3400*/  BSYNC B1 ;  /* 0x0000000000017941 */ /* 0x000fea0003800000 */
.L_x_56:
        /* <DEDUP_REMOVED lines=8> */
.L_x_59:
[----:B------:R-:W-:Y:S05]  /*3490*/  BSYNC B1 ;  /* 0x0000000000017941 */ /* 0x000fea0003800000 */
.L_x_58:
[----:B--2--5:R-:W-:Y:S01]  /*34a0*/  FMUL R7, R25, R56 ;  /* 0x0000003819077220 */ /* 0x024fe20000400000 */
[----:B------:R-:W-:Y:S01]  /*34b0*/  ISETP.GT.AND P0, PT, R3, RZ, P2 ;  /* 0x000000ff0300720c */ /* 0x000fe20001704270 */
[----:B------:R-:W-:Y:S02]  /*34c0*/  BSSY B1, `(.L_x_60) ;  /* 0x0000005000017945 */ /* 0x000fe40003800000 */
[----:B------:R-:W-:-:S05]  /*34d0*/  FFMA R7, R40, R19, R7 ;  /* 0x0000001328077223 */ /* 0x000fca0000000007 */
[----:B------:R2:W-:Y:S05]  /*34e0*/  @P3 STG.E desc[UR40][R10.64+0x80], R7 ;  /* 0x000080070a003986 */ /* 0x0005ea000c101928 */
[----:B------:R-:W-:Y:S05]  /*34f0*/  @!P0 BRA `(.L_x_61) ;  /* 0x0000000000048947 */ /* 0x000fea0003800000 */
[----:B------:R0:W5:Y:S02]  /*3500*/  LDG.E.LTC128B R25, desc[UR40][R4.64+0x84] ;  /* 0x0000842804197981 */ /* 0x000164000c1e1920 */
.L_x_61:
[----:B------:R-:W-:Y:S05]  /*3510*/  BSYNC B1 ;  /* 0x0000000000017941 */ /* 0x000fea0003800000 */
.L_x_60:
[----:B-----5:R-:W-:Y:S01]  /*3520*/  FMUL R14, R25, R56 ;  /* 0x00000038190e7220 */ /* 0x020fe20000400000 */
[----:B------:R-:W-:Y:S01]  /*3530*/  ISETP.GT.AND P1, PT, R3, 0x8, P1 ;  /* 0x000000080300780c */ /* 0x000fe20000f24270 */
[----:B------:R-:W-:Y:S02]  /*3540*/  BSSY B1, `(.L_x_62) ;  /* 0x0000005000017945 */ /* 0x000fe40003800000 */
[----:B------:R-:W-:-:S05]  /*3550*/  FFMA R41, R41, R19, R14 ;  /* 0x0000001329297223 */ /* 0x000fca000000000e */
[----:B------:R0:W-:Y:S05]  /*3560*/  @P0 STG.E desc[UR40][R10.64+0x84], R41 ;  /* 0x000084290a000986 */ /* 0x0001ea000c101928 */
[----:B------:R-:W-:Y:S05]  /*3570*/  @!P1 BRA `(.L_x_63) ;  /* 0x0000000000049947 */ /* 0x000fea0003800000 */
[----:B------:R0:W5:Y:S02]  /*3580*/  LDG.E.LTC128B R25, desc[UR40][R8.64+0x80] ;  /* 0x0000802808197981 */ /* 0x000164000c1e1920 */
.L_x_63:
[----:B------:R-:W-:Y:S05]  /*3590*/  BSYNC B1 ;  /* 0x0000000000017941 */ /* 0x000fea0003800000 */
.L_x_62:
        /* <DEDUP_REMOVED lines=8> */
.L_x_65:
[----:B------:R-:W-:Y:S05]  /*3620*/  BSYNC B1 ;  /* 0x0000000000017941 */ /* 0x000fea0003800000 */
.L_x_64:
        /* <DEDUP_REMOVED lines=8> */
.L_x_67:
[----:B------:R-:W-:Y:S05]  /*36b0*/  BSYNC B1 ;  /* 0x0000000000017941 */ /* 0x000fea0003800000 */
.L_x_66:
[----:B--2--5:R-:W-:Y:S01]  /*36c0*/  FMUL R7, R25, R56 ;  /* 0x0000003819077220 */ /* 0x024fe20000400000 */
[----:B------:R-:W-:Y:S01]  /*36d0*/  ISETP.GT.AND P2, PT, R3, RZ, P1 ;  /* 0x000000ff0300720c */ /* 0x000fe20000f44270 */
[----:B------:R-:W-:Y:S02]  /*36e0*/  BSSY B1, `(.L_x_68) ;  /* 0x0000005000017945 */ /* 0x000fe40003800000 */
[----:B------:R-:W-:-:S05]  /*36f0*/  FFMA R7, R44, R19, R7 ;  /* 0x000000132c077223 */ /* 0x000fca0000000007 */
[----:B------:R2:W-:Y:S05]  /*3700*/  @P3 STG.E desc[UR40][R10.64+0xa0], R7 ;  /* 0x0000a0070a003986 */ /* 0x0005ea000c101928 */
[----:B------:R-:W-:Y:S05]  /*3710*/  @!P2 BRA `(.L_x_69) ;  /* 0x000000000004a947 */ /* 0x000fea0003800000 */
[----:B------:R0:W5:Y:S02]  /*3720*/  LDG.E.LTC128B R25, desc[UR40][R4.64+0xa4] ;  /* 0x0000a42804197981 */ /* 0x000164000c1e1920 */
.L_x_69:
[----:B------:R-:W-:Y:S05]  /*3730*/  BSYNC B1 ;  /* 0x0000000000017941 */ /* 0x000fea0003800000 */
.L_x_68:
[----:B-----5:R-:W-:Y:S01]  /*3740*/  FMUL R14, R25, R56 ;  /* 0x00000038190e7220 */ /* 0x020fe20000400000 */
[----:B------:R-:W-:Y:S01]  /*3750*/  ISETP.GT.AND P0, PT, R3, 0x8, P0 ;  /* 0x000000080300780c */ /* 0x000fe20000704270 */
[----:B------:R-:W-:Y:S02]  /*3760*/  BSSY B1, `(.L_x_70) ;  /* 0x0000005000017945 */ /* 0x000fe40003800000 */
[----:B------:R-:W-:-:S05]  /*3770*/  FFMA R45, R45, R19, R14 ;  /* 0x000000132d2d7223 */ /* 0x000fca000000000e */
[----:B------:R0:W-:Y:S05]  /*3780*/  @P2 STG.E desc[UR40][R10.64+0xa4], R45 ;  /* 0x0000a42d0a002986 */ /* 0x0001ea000c101928 */
[----:B------:R-:W-:Y:S05]  /*3790*/  @!P0 BRA `(.L_x_71) ;  /* 0x0000000000048947 */ /* 0x000fea0003800000 */
[----:B------:R0:W5:Y:S02]  /*37a0*/  LDG.E.LTC128B R25, desc[UR40][R8.64+0xa0] ;  /* 0x0000a02808197981 */ /* 0x000164000c1e1920 */
.L_x_71:
[----:B------:R-:W-:Y:S05]  /*37b0*/  BSYNC B1 ;  /* 0x0000000000017941 */ /* 0x000fea0003800000 */
.L_x_70:
        /* <DEDUP_REMOVED lines=8> */
.L_x_73:
[----:B------:R-:W-:Y:S05]  /*3840*/  BSYNC B1 ;  /* 0x0000000000017941 */ /* 0x000fea0003800000 */
.L_x_72:
        /* <DEDUP_REMOVED lines=8> */
.L_x_75:
[----:B------:R-:W-:Y:S05]  /*38d0*/  BSYNC B1 ;  /* 0x0000000000017941 */ /* 0x000fea0003800000 */
.L_x_74:
[----:B--2--5:R-:W-:Y:S01]  /*38e0*/  FMUL R7, R25, R56 ;  /* 0x0000003819077220 */ /* 0x024fe20000400000 */
[----:B------:R-:W-:Y:S01]  /*38f0*/  ISETP.GT.AND P1, PT, R3, RZ, P0 ;  /* 0x000000ff0300720c */ /* 0x000fe20000724270 */
[----:B------:R-:W-:Y:S02]  /*3900*/  BSSY B1, `(.L_x_76) ;  /* 0x0000005000017945 */ /* 0x000fe40003800000 */
[----:B------:R-:W-:-:S05]  /*3910*/  FFMA R7, R48, R19, R7 ;  /* 0x0000001330077223 */ /* 0x000fca0000000007 */
[----:B------:R2:W-:Y:S05]  /*3920*/  @P3 STG.E desc[UR40][R10.64+0xc0], R7 ;  /* 0x0000c0070a003986 */ /* 0x0005ea000c101928 */
[----:B------:R-:W-:Y:S05]  /*3930*/  @!P1 BRA `(.L_x_77) ;  /* 0x0000000000049947 */ /* 0x000fea0003800000 */
[----:B------:R0:W5:Y:S02]  /*3940*/  LDG.E.LTC128B R25, desc[UR40][R4.64+0xc4] ;  /* 0x0000c42804197981 */ /* 0x000164000c1e1920 */
.L_x_77:
[----:B------:R-:W-:Y:S05]  /*3950*/  BSYNC B1 ;  /* 0x0000000000017941 */ /* 0x000fea0003800000 */
.L_x_76:
[----:B-----5:R-:W-:Y:S01]  /*3960*/  FMUL R14, R25, R56 ;  /* 0x00000038190e7220 */ /* 0x020fe20000400000 */
[----:B------:R-:W-:Y:S01]  /*3970*/  ISETP.GT.AND P2, PT, R3, 0x8, P2 ;  /* 0x000000080300780c */ /* 0x000fe20001744270 */
[----:B------:R-:W-:Y:S02]  /*3980*/  BSSY B1, `(.L_x_78) ;  /* 0x0000005000017945 */ /* 0x000fe40003800000 */
[----:B------:R-:W-:-:S05]  /*3990*/  FFMA R49, R49, R19, R14 ;  /* 0x0000001331317223 */ /* 0x000fca000000000e */
[----:B------:R0:W-:Y:S05]  /*39a0*/  @P1 STG.E desc[UR40][R10.64+0xc4], R49 ;  /* 0x0000c4310a001986 */ /* 0x0001ea000c101928 */
[----:B------:R-:W-:Y:S05]  /*39b0*/  @!P2 BRA `(.L_x_79) ;  /* 0x000000000004a947 */ /* 0x000fea0003800000 */
[----:B------:R0:W5:Y:S02]  /*39c0*/  LDG.E.LTC128B R25, desc[UR40][R8.64+0xc0] ;  /* 0x0000c02808197981 */ /* 0x000164000c1e1920 */
.L_x_79:
[----:B------:R-:W-:Y:S05]  /*39d0*/  BSYNC B1 ;  /* 0x0000000000017941 */ /* 0x000fea0003800000 */
.L_x_78:
        /* <DEDUP_REMOVED lines=8> */
.L_x_81:
[----:B------:R-:W-:Y:S05]  /*3a60*/  BSYNC B1 ;  /* 0x0000000000017941 */ /* 0x000fea0003800000 */
.L_x_80:
[----:B-----5:R-:W-:Y:S01]  /*3a70*/  FMUL R14, R25, R56 ;  /* 0x00000038190e7220 */ /* 0x020fe20000400000 */
[----:B------:R-:W-:Y:S01]  /*3a80*/  ISETP.GT.AND P2, PT, R6, 0x39, PT ;  /* 0x000000390600780c */ /* 0x000fe20003f44270 */
[----:B------:R-:W-:Y:S01]  /*3a90*/  @P0 IMAD.MOV.U32 R6, RZ, RZ, R12 ;  /* 0x000000ffff060224 */ /* 0x000fe200078e000c */
[----:B------:R-:W-:Y:S01]  /*3aa0*/  ISETP.GT.AND P3, PT, R3, RZ, P1 ;  /* 0x000000ff0300720c */ /* 0x000fe20000f64270 */
[----:B------:R-:W-:Y:S01]  /*3ab0*/  FFMA R51, R51, R19, R14 ;  /* 0x0000001333337223 */ /* 0x000fe2000000000e */
[----:B--2---:R-:W-:Y:S01]  /*3ac0*/  @P0 IMAD.MOV.U32 R7, RZ, RZ, R13 ;  /* 0x000000ffff070224 */ /* 0x004fe200078e000d */
[----:B------:R-:W-:Y:S04]  /*3ad0*/  BSSY B1, `(.L_x_82) ;  /* 0x0000004000017945 */ /* 0x000fe80003800000 */
[----:B------:R2:W-:Y:S06]  /*3ae0*/  @P0 STG.E desc[UR40][R6.64+0xc4], R51 ;  /* 0x0000c43306000986 */ /* 0x0005ec000c101928 */
[----:B------:R-:W-:Y:S05]  /*3af0*/  @!P3 BRA `(.L_x_83) ;  /* 0x000000000004b947 */ /* 0x000fea0003800000 */
[----:B------:R0:W5:Y:S02]  /*3b00*/  LDG.E.LTC128B R25, desc[UR40][R4.64+0xe0] ;  /* 0x0000e02804197981 */ /* 0x000164000c1e1920 */
.L_x_83:
[----:B------:R-:W-:Y:S05]  /*3b10*/  BSYNC B1 ;  /* 0x0000000000017941 */ /* 0x000fea0003800000 */
.L_x_82:
[----:B--2--5:R-:W-:Y:S01]  /*3b20*/  FMUL R7, R25, R56 ;  /* 0x0000003819077220 */ /* 0x024fe20000400000 */
[----:B------:R-:W-:Y:S01]  /*3b30*/  @P3 IMAD.MOV.U32 R6, RZ, RZ, R10 ;  /* 0x000000ffff063224 */ /* 0x000fe200078e000a */
[----:B------:R-:W-:Y:S01]  /*3b40*/  ISETP.GT.AND P0, PT, R3, RZ, P2 ;  /* 0x000000ff0300720c */ /* 0x000fe20001704270 */
[----:B------:R-:W-:Y:S01]  /*3b50*/  BSSY B1, `(.L_x_84) ;  /* 0x0000006000017945 */ /* 0x000fe20003800000 */
[----:B------:R-:W-:Y:S01]  /*3b60*/  FFMA R15, R52, R19, R7 ;  /* 0x00000013340f7223 */ /* 0x000fe20000000007 */
[----:B------:R-:W-:-:S05]  /*3b70*/  @P3 IMAD.MOV.U32 R7, RZ, RZ, R11 ;  /* 0x000000ffff073224 */ /* 0x000fca00078e000b */
[----:B------:R2:W-:Y:S05]  /*3b80*/  @P3 STG.E desc[UR40][R6.64+0xe0], R15 ;  /* 0x0000e00f06003986 */ /* 0x0005ea000c101928 */
[----:B------:R-:W-:Y:S05]  /*3b90*/  @!P0 BRA `(.L_x_85) ;  /* 0x0000000000048947 */ /* 0x000fea0003800000 */
[----:B------:R0:W5:Y:S02]  /*3ba0*/  LDG.E.LTC128B R25, desc[UR40][R4.64+0xe4] ;  /* 0x0000e42804197981 */ /* 0x000164000c1e1920 */
.L_x_85:
[----:B------:R-:W-:Y:S05]  /*3bb0*/  BSYNC B1 ;  /* 0x0000000000017941 */ /* 0x000fea0003800000 */
.L_x_84:
[----:B01--45:R-:W-:Y:S01]  /*3bc0*/  FMUL R4, R25, R56 ;  /* 0x0000003819047220 */ /* 0x033fe20000400000 */
[----:B------:R-:W-:Y:S01]  /*3bd0*/  ISETP.GT.AND P1, PT, R3, 0x8, P1 ;  /* 0x000000080300780c */ /* 0x000fe20000f24270 */
[----:B------:R-:W-:Y:S02]  /*3be0*/  BSSY B1, `(.L_x_86) ;  /* 0x0000005000017945 */ /* 0x000fe40003800000 */
[----:B------:R-:W-:-:S05]  /*3bf0*/  FFMA R53, R53, R19, R4 ;  /* 0x0000001335357223 */ /* 0x000fca0000000004 */
[----:B------:R0:W-:Y:S05]  /*3c00*/  @P0 STG.E desc[UR40][R10.64+0xe4], R53 ;  /* 0x0000e4350a000986 */ /* 0x0001ea000c101928 */
[----:B------:R-:W-:Y:S05]  /*3c10*/  @!P1 BRA `(.L_x_87) ;  /* 0x0000000000049947 */ /* 0x000fea0003800000 */
[----:B------:R1:W5:Y:S02]  /*3c20*/  LDG.E.LTC128B R25, desc[UR40][R8.64+0xe0] ;  /* 0x0000e02808197981 */ /* 0x000364000c1e1920 */
.L_x_87:
[----:B------:R-:W-:Y:S05]  /*3c30*/  BSYNC B1 ;  /* 0x0000000000017941 */ /* 0x000fea0003800000 */
.L_x_86:
[----:B-----5:R-:W-:Y:S01]  /*3c40*/  FMUL R5, R25, R56 ;  /* 0x0000003819057220 */ /* 0x020fe20000400000 */
[----:B------:R-:W-:Y:S01]  /*3c50*/  @P1 IMAD.MOV.U32 R4, RZ, RZ, R12 ;  /* 0x000000ffff041224 */ /* 0x000fe200078e000c */
[----:B------:R-:W-:Y:S01]  /*3c60*/  ISETP.GT.AND P2, PT, R3, 0x8, P2 ;  /* 0x000000080300780c */ /* 0x000fe20001744270 */
[----:B------:R-:W-:Y:S01]  /*3c70*/  BSSY B1, `(.L_x_88) ;  /* 0x0000006000017945 */ /* 0x000fe20003800000 */
[----:B--2---:R-:W-:Y:S01]  /*3c80*/  FFMA R7, R54, R19, R5 ;  /* 0x0000001336077223 */ /* 0x004fe20000000005 */
[----:B------:R-:W-:-:S05]  /*3c90*/  @P1 IMAD.MOV.U32 R5, RZ, RZ, R13 ;  /* 0x000000ffff051224 */ /* 0x000fca00078e000d */
[----:B------:R2:W-:Y:S05]  /*3ca0*/  @P1 STG.E desc[UR40][R4.64+0xe0], R7 ;  /* 0x0000e00704001986 */ /* 0x0005ea000c101928 */
[----:B------:R-:W-:Y:S05]  /*3cb0*/  @!P2 BRA `(.L_x_89) ;  /* 0x000000000004a947 */ /* 0x000fea0003800000 */
[----:B------:R4:W5:Y:S02]  /*3cc0*/  LDG.E.LTC128B R25, desc[UR40][R8.64+0xe4] ;  /* 0x0000e42808197981 */ /* 0x000964000c1e1920 */
.L_x_89:
[----:B------:R-:W-:Y:S05]  /*3cd0*/  BSYNC B1 ;  /* 0x0000000000017941 */ /* 0x000fea0003800000 */
.L_x_88:
[----:B--2--5:R-:W-:-:S04]  /*3ce0*/  FMUL R4, R25, R56 ;  /* 0x0000003819047220 */ /* 0x024fc80000400000 */
[----:B------:R-:W-:Y:S01]  /*3cf0*/  FFMA R55, R55, R19, R4 ;  /* 0x0000001337377223 */ /* 0x000fe20000000004 */
[----:B------:R-:W-:Y:S06]  /*3d00*/  @!P2 BRA `(.L_x_90) ;  /* 0x0000000400f0a947 */ /* 0x000fec0003800000 */
[----:B------:R2:W-:Y:S01]  /*3d10*/  STG.E desc[UR40][R12.64+0xe4], R55 ;  /* 0x0000e4370c007986 */ /* 0x0005e2000c101928 */
[----:B------:R-:W-:Y:S05]  /*3d20*/  BRA `(.L_x_90) ;  /* 0x0000000400e87947 */ /* 0x000fea0003800000 */
.L_x_29:
[----:B------:R-:W-:Y:S01]  /*3d30*/  ISETP.GT.AND P0, PT, R6, 0x1, PT ;  /* 0x000000010600780c */ /* 0x000fe20003f04270 */
[----:B------:R-:W-:Y:S01]  /*3d40*/  ULDC.64 UR4, c[0x0][0x5c0] ;  /* 0x0001700000047ab9 */ /* 0x000fe20000000a00 */
[-C--:B------:R-:W-:Y:S01]  /*3d50*/  FMUL R7, R24, R19.reuse ;  /* 0x0000001318077220 */ /* 0x080fe20000400000 */
[C---:B------:R-:W-:Y:S01]  /*3d60*/  LEA R4, P4, R70.reuse, UR4, 0x2 ;  /* 0x0000000446047c11 */ /* 0x040fe2000f8810ff */
[-C--:B------:R-:W-:Y:S01]  /*3d70*/  FMUL R25, R25, R19.reuse ;  /* 0x0000001319197220 */ /* 0x080fe20000400000 */
[----:B------:R-:W-:Y:S01]  /*3d80*/  ISETP.GT.AND P2, PT, R3, RZ, P0 ;  /* 0x000000ff0300720c */ /* 0x000fe20000744270 */
[-C--:B------:R-:W-:Y:S01]  /*3d90*/  FMUL R27, R27, R19.reuse ;  /* 0x000000131b1b7220 */ /* 0x080fe20000400000 */
[----:B------:R-:W-:Y:S01]  /*3da0*/  LEA.HI.X R5, R70, UR5, R79, 0x2, P4 ;  /* 0x0000000546057c11 */ /* 0x000fe2000a0f144f */
[-C--:B------:R-:W-:Y:S01]  /*3db0*/  FMUL R11, R28, R19.reuse ;  /* 0x000000131c0b7220 */ /* 0x080fe20000400000 */
[----:B------:R-:W-:Y:S01]  /*3dc0*/  ISETP.GT.AND P3, PT, R3, 0x8, P3 ;  /* 0x000000080300780c */ /* 0x000fe20001f64270 */
[-C--:B------:R-:W-:Y:S01]  /*3dd0*/  FMUL R29, R29, R19.reuse ;  /* 0x000000131d1d7220 */ /* 0x080fe20000400000 */
[----:B------:R-:W-:Y:S01]  /*3de0*/  ISETP.GT.AND P0, PT, R3, 0x8, P0 ;  /* 0x000000080300780c */ /* 0x000fe20000704270 */
[----:B------:R0:W-:Y:S01]  /*3df0*/  @P1 STG.E desc[UR40][R4.64], R7 ;  /* 0x0000000704001986 */ /* 0x0001e2000c101928 */
[C---:B------:R-:W-:Y:S01]  /*3e00*/  ISETP.GT.AND P5, PT, R6.reuse, 0x8, PT ;  /* 0x000000080600780c */ /* 0x040fe20003fa4270 */
[-C--:B------:R-:W-:Y:S01]  /*3e10*/  FMUL R31, R31, R19.reuse ;  /* 0x000000131f1f7220 */ /* 0x080fe20000400000 */
[----:B------:R-:W-:Y:S01]  /*3e20*/  SHF.L.U64.HI R9, R57, 0x2, R58 ;  /* 0x0000000239097819 */ /* 0x000fe2000001023a */
[-C--:B------:R-:W-:Y:S01]  /*3e30*/  FMUL R33, R33, R19.reuse ;  /* 0x0000001321217220 */ /* 0x080fe20000400000 */
[----:B------:R-:W-:Y:S01]  /*3e40*/  LEA R8, P1, R57, R4, 0x2 ;  /* 0x0000000439087211 */ /* 0x000fe200078210ff */
[----:B------:R-:W-:Y:S01]  /*3e50*/  @P2 STG.E desc[UR40][R4.64+0x4], R25 ;  /* 0x0000041904002986 */ /* 0x000fe2000c101928 */
[----:B------:R-:W-:Y:S01]  /*3e60*/  ISETP.GT.AND P4, PT, R6, 0x9, PT ;  /* 0x000000090600780c */ /* 0x000fe20003f84270 */
[-C--:B------:R-:W-:Y:S01]  /*3e70*/  FMUL R35, R35, R19.reuse ;  /* 0x0000001323237220 */ /* 0x080fe20000400000 */
[----:B------:R-:W-:Y:S01]  /*3e80*/  ISETP.GT.AND P2, PT, R3, RZ, P5 ;  /* 0x000000ff0300720c */ /* 0x000fe20002f44270 */
[----:B------:R-:W-:Y:S01]  /*3e90*/  IMAD.X R9, R9, 0x1, R5, P1 ;  /* 0x0000000109097824 */ /* 0x000fe200008e0605 */
[C---:B------:R-:W-:Y:S01]  /*3ea0*/  ISETP.GT.AND P1, PT, R3.reuse, RZ, P4 ;  /* 0x000000ff0300720c */ /* 0x040fe20002724270 */
[-C--:B0-----:R-:W-:Y:S01]  /*3eb0*/  FMUL R7, R26, R19.reuse ;  /* 0x000000131a077220 */ /* 0x081fe20000400000 */
[----:B------:R-:W-:Y:S01]  /*3ec0*/  ISETP.GT.AND P4, PT, R3, 0x8, P4 ;  /* 0x000000080300780c */ /* 0x000fe20002784270 */
[-C--:B------:R-:W-:Y:S01]  /*3ed0*/  FMUL R37, R37, R19.reuse ;  /* 0x0000001325257220 */ /* 0x080fe20000400000 */
[-C--:B------:R-:W-:Y:S01]  /*3ee0*/  FMUL R39, R39, R19.reuse ;  /* 0x0000001327277220 */ /* 0x080fe20000400000 */
[-C--:B------:R-:W-:Y:S01]  /*3ef0*/  FMUL R41, R41, R19.reuse ;  /* 0x0000001329297220 */ /* 0x080fe20000400000 */
[----:B------:R0:W-:Y:S01]  /*3f00*/  @P3 STG.E desc[UR40][R8.64], R7 ;  /* 0x0000000708003986 */ /* 0x0001e2000c101928 */
[C---:B------:R-:W-:Y:S01]  /*3f10*/  ISETP.GT.AND P3, PT, R6.reuse, 0x11, PT ;  /* 0x000000110600780c */ /* 0x040fe20003f64270 */
[-C--:B------:R-:W-:Y:S01]  /*3f20*/  FMUL R43, R43, R19.reuse ;  /* 0x000000132b2b7220 */ /* 0x080fe20000400000 */
[-C--:B------:R-:W-:Y:S01]  /*3f30*/  FMUL R45, R45, R19.reuse ;  /* 0x000000132d2d7220 */ /* 0x080fe20000400000 */
[----:B------:R-:W-:Y:S01]  /*3f40*/  @P0 STG.E desc[UR40][R8.64+0x4], R27 ;  /* 0x0000041b08000986 */ /* 0x000fe2000c101928 */
[----:B------:R-:W-:Y:S01]  /*3f50*/  ISETP.GT.AND P0, PT, R3, 0x8, P5 ;  /* 0x000000080300780c */ /* 0x000fe20002f04270 */
[-C--:B------:R-:W-:Y:S01]  /*3f60*/  FMUL R47, R47, R19.reuse ;  /* 0x000000132f2f7220 */ /* 0x080fe20000400000 */
[----:B------:R-:W-:Y:S01]  /*3f70*/  ISETP.GT.AND P5, PT, R6, 0x10, PT ;  /* 0x000000100600780c */ /* 0x000fe20003fa4270 */
[----:B------:R1:W-:Y:S01]  /*3f80*/  @P2 STG.E desc[UR40][R4.64+0x20], R11 ;  /* 0x0000200b04002986 */ /* 0x0003e2000c101928 */
[-C--:B------:R-:W-:Y:S01]  /*3f90*/  FMUL R49, R49, R19.reuse ;  /* 0x0000001331317220 */ /* 0x080fe20000400000 */
[-C--:B------:R-:W-:Y:S01]  /*3fa0*/  FMUL R51, R51, R19.reuse ;  /* 0x0000001333337220 */ /* 0x080fe20000400000 */
[C---:B------:R-:W-:Y:S01]  /*3fb0*/  ISETP.GT.AND P2, PT, R3.reuse, RZ, P5 ;  /* 0x000000ff0300720c */ /* 0x040fe20002f44270 */
[----:B------:R-:W-:Y:S01]  /*3fc0*/  @P1 STG.E desc[UR40][R4.64+0x24], R29 ;  /* 0x0000241d04001986 */ /* 0x000fe2000c101928 */
[-C--:B0-----:R-:W-:Y:S01]  /*3fd0*/  FMUL R7, R30, R19.reuse ;  /* 0x000000131e077220 */ /* 0x081fe20000400000 */
[----:B------:R-:W-:Y:S01]  /*3fe0*/  ISETP.GT.AND P1, PT, R3, RZ, P3 ;  /* 0x000000ff0300720c */ /* 0x000fe20001f24270 */
[-C--:B------:R-:W-:Y:S01]  /*3ff0*/  FMUL R53, R53, R19.reuse ;  /* 0x0000001335357220 */ /* 0x080fe20000400000 */
[C---:B------:R-:W-:Y:S01]  /*4000*/  ISETP.GT.AND P3, PT, R3.reuse, 0x8, P3 ;  /* 0x000000080300780c */ /* 0x040fe20001f64270 */
[-C--:B------:R-:W-:Y:S01]  /*4010*/  FMUL R13, R54, R19.reuse ;  /* 0x00000013360d7220 */ /* 0x080fe20000400000 */
[----:B------:R0:W-:Y:S01]  /*4020*/  @P0 STG.E desc[UR40][R8.64+0x20], R7 ;  /* 0x0000200708000986 */ /* 0x0001e2000c101928 */
[----:B------:R-:W-:Y:S01]  /*4030*/  ISETP.GT.AND P0, PT, R3, 0x8, P5 ;  /* 0x000000080300780c */ /* 0x000fe20002f04270 */
[-C--:B-1----:R-:W-:Y:S01]  /*4040*/  FMUL R11, R32, R19.reuse ;  /* 0x00000013200b7220 */ /* 0x082fe20000400000 */
[C---:B------:R-:W-:Y:S01]  /*4050*/  ISETP.GT.AND P5, PT, R6.reuse, 0x18, PT ;  /* 0x000000180600780c */ /* 0x040fe20003fa4270 */
[----:B------:R-:W-:Y:S01]  /*4060*/  @P4 STG.E desc[UR40][R8.64+0x24], R31 ;  /* 0x0000241f08004986 */ /* 0x000fe2000c101928 */
[----:B------:R-:W-:Y:S01]  /*4070*/  ISETP.GT.AND P4, PT, R6, 0x19, PT ;  /* 0x000000190600780c */ /* 0x000fe20003f84270 */
[----:B------:R-:W-:-:S02]  /*4080*/  FMUL R55, R55, R19 ;  /* 0x0000001337377220 */ /* 0x000fc40000400000 */
[----:B------:R1:W-:Y:S01]  /*4090*/  @P2 STG.E desc[UR40][R4.64+0x40], R11 ;  /* 0x0000400b04002986 */ /* 0x0003e2000c101928 */
[----:B------:R-:W-:-:S03]  /*40a0*/  ISETP.GT.AND P2, PT, R3, RZ, P5 ;  /* 0x000000ff0300720c */ /* 0x000fc60002f44270 */
[----:B------:R-:W-:Y:S01]  /*40b0*/  @P1 STG.E desc[UR40][R4.64+0x44], R33 ;  /* 0x0000442104001986 */ /* 0x000fe2000c101928 */
[C---:B------:R-:W-:Y:S01]  /*40c0*/  ISETP.GT.AND P1, PT, R3.reuse, RZ, P4 ;  /* 0x000000ff0300720c */ /* 0x040fe20002724270 */
[----:B0-----:R-:W-:Y:S01]  /*40d0*/  FMUL R7, R34, R19 ;  /* 0x0000001322077220 */ /* 0x001fe20000400000 */
[----:B------:R-:W-:-:S04]  /*40e0*/  ISETP.GT.AND P4, PT, R3, 0x8, P4 ;  /* 0x000000080300780c */ /* 0x000fc80002784270 */
[----:B------:R0:W-:Y:S01]  /*40f0*/  @P0 STG.E desc[UR40][R8.64+0x40], R7 ;  /* 0x0000400708000986 */ /* 0x0001e2000c101928 */
[----:B-1----:R-:W-:Y:S01]  /*4100*/  FMUL R11, R36, R19 ;  /* 0x00000013240b7220 */ /* 0x002fe20000400000 */
[----:B------:R-:W-:Y:S02]  /*4110*/  ISETP.GT.AND P0, PT, R3, 0x8, P5 ;  /* 0x000000080300780c */ /* 0x000fe40002f04270 */
[----:B------:R-:W-:Y:S01]  /*4120*/  @P3 STG.E desc[UR40][R8.64+0x44], R35 ;  /* 0x0000442308003986 */ /* 0x000fe2000c101928 */
[----:B------:R-:W-:-:S03]  /*4130*/  ISETP.GT.AND P5, PT, R6, 0x20, PT ;  /* 0x000000200600780c */ /* 0x000fc60003fa4270 */
[----:B------:R1:W-:Y:S01]  /*4140*/  @P2 STG.E desc[UR40][R4.64+0x60], R11 ;  /* 0x0000600b04002986 */ /* 0x0003e2000c101928 */
[----:B------:R-:W-:Y:S02]  /*4150*/  ISETP.GT.AND P2, PT, R6, 0x21, PT ;  /* 0x000000210600780c */ /* 0x000fe40003f44270 */
[C---:B------:R-:W-:Y:S01]  /*4160*/  ISETP.GT.AND P3, PT, R3.reuse, RZ, P5 ;  /* 0x000000ff0300720c */ /* 0x040fe20002f64270 */
[----:B------:R-:W-:Y:S01]  /*4170*/  @P1 STG.E desc[UR40][R4.64+0x64], R37 ;  /* 0x0000642504001986 */ /* 0x000fe2000c101928 */
[C---:B------:R-:W-:Y:S01]  /*4180*/  ISETP.GT.AND P1, PT, R3.reuse, RZ, P2 ;  /* 0x000000ff0300720c */ /* 0x040fe20001724270 */
[----:B0-----:R-:W-:Y:S01]  /*4190*/  FMUL R7, R38, R19 ;  /* 0x0000001326077220 */ /* 0x001fe20000400000 */
[----:B------:R-:W-:-:S04]  /*41a0*/  ISETP.GT.AND P2, PT, R3, 0x8, P2 ;  /* 0x000000080300780c */ /* 0x000fc80001744270 */
[----:B------:R0:W-:Y:S01]  /*41b0*/  @P0 STG.E desc[UR40][R8.64+0x60], R7 ;  /* 0x0000600708000986 */ /* 0x0001e2000c101928 */
[----:B-1----:R-:W-:Y:S01]  /*41c0*/  FMUL R11, R40, R19 ;  /* 0x00000013280b7220 */ /* 0x002fe20000400000 */
[----:B------:R-:W-:Y:S02]  /*41d0*/  ISETP.GT.AND P0, PT, R3, 0x8, P5 ;  /* 0x000000080300780c */ /* 0x000fe40002f04270 */
[----:B------:R-:W-:Y:S04]  /*41e0*/  @P4 STG.E desc[UR40][R8.64+0x64], R39 ;  /* 0x0000642708004986 */ /* 0x000fe8000c101928 */
[----:B------:R1:W-:Y:S01]  /*41f0*/  @P3 STG.E desc[UR40][R4.64+0x80], R11 ;  /* 0x0000800b04003986 */ /* 0x0003e2000c101928 */
[----:B------:R-:W-:-:S03]  /*4200*/  ISETP.GT.AND P3, PT, R6, 0x28, PT ;  /* 0x000000280600780c */ /* 0x000fc60003f64270 */
[----:B------:R-:W-:Y:S01]  /*4210*/  @P1 STG.E desc[UR40][R4.64+0x84], R41 ;  /* 0x0000842904001986 */ /* 0x000fe2000c101928 */
[----:B------:R-:W-:Y:S01]  /*4220*/  ISETP.GT.AND P1, PT, R6, 0x29, PT ;  /* 0x000000290600780c */ /* 0x000fe20003f24270 */
[-C--:B0-----:R-:W-:Y:S01]  /*4230*/  FMUL R7, R42, R19.reuse ;  /* 0x000000132a077220 */ /* 0x081fe20000400000 */
[C---:B------:R-:W-:Y:S02]  /*4240*/  ISETP.GT.AND P5, PT, R3.reuse, RZ, P3 ;  /* 0x000000ff0300720c */ /* 0x040fe40001fa4270 */
[C---:B------:R-:W-:Y:S02]  /*4250*/  ISETP.GT.AND P4, PT, R3.reuse, RZ, P1 ;  /* 0x000000ff0300720c */ /* 0x040fe40000f84270 */
[----:B------:R0:W-:Y:S01]  /*4260*/  @P0 STG.E desc[UR40][R8.64+0x80], R7 ;  /* 0x0000800708000986 */ /* 0x0001e2000c101928 */
[----:B-1----:R-:W-:Y:S01]  /*4270*/  FMUL R11, R44, R19 ;  /* 0x000000132c0b7220 */ /* 0x002fe20000400000 */
[----:B------:R-:W-:Y:S02]  /*4280*/  ISETP.GT.AND P3, PT, R3, 0x8, P3 ;  /* 0x000000080300780c */ /* 0x000fe40001f64270 */
[----:B------:R-:W-:Y:S01]  /*4290*/  @P2 STG.E desc[UR40][R8.64+0x84], R43 ;  /* 0x0000842b08002986 */ /* 0x000fe2000c101928 */
[----:B------:R-:W-:-:S02]  /*42a0*/  ISETP.GT.AND P0, PT, R6, 0x30, PT ;  /* 0x000000300600780c */ /* 0x000fc40003f04270 */
[C---:B------:R-:W-:Y:S02]  /*42b0*/  ISETP.GT.AND P1, PT, R3.reuse, 0x8, P1 ;  /* 0x000000080300780c */ /* 0x040fe40000f24270 */
[----:B------:R-:W-:Y:S01]  /*42c0*/  ISETP.GT.AND P2, PT, R6, 0x31, PT ;  /* 0x000000310600780c */ /* 0x000fe20003f44270 */
[----:B------:R1:W-:Y:S01]  /*42d0*/  @P5 STG.E desc[UR40][R4.64+0xa0], R11 ;  /* 0x0000a00b04005986 */ /* 0x0003e2000c101928 */
[C---:B------:R-:W-:Y:S01]  /*42e0*/  ISETP.GT.AND P5, PT, R3.reuse, RZ, P0 ;  /* 0x000000ff0300720c */ /* 0x040fe200007a4270 */
[-C--:B0-----:R-:W-:Y:S01]  /*42f0*/  FMUL R7, R46, R19.reuse ;  /* 0x000000132e077220 */ /* 0x081fe20000400000 */
[C---:B------:R-:W-:Y:S01]  /*4300*/  ISETP.GT.AND P0, PT, R3.reuse, 0x8, P0 ;  /* 0x000000080300780c */ /* 0x040fe20000704270 */
[----:B------:R-:W-:Y:S01]  /*4310*/  @P4 STG.E desc[UR40][R4.64+0xa4], R45 ;  /* 0x0000a42d04004986 */ /* 0x000fe2000c101928 */
[C---:B------:R-:W-:Y:S02]  /*4320*/  ISETP.GT.AND P4, PT, R3.reuse, RZ, P2 ;  /* 0x000000ff0300720c */ /* 0x040fe40001784270 */
[----:B------:R-:W-:Y:S01]  /*4330*/  ISETP.GT.AND P2, PT, R3, 0x8, P2 ;  /* 0x000000080300780c */ /* 0x000fe20001744270 */
[----:B------:R0:W-:Y:S01]  /*4340*/  @P3 STG.E desc[UR40][R8.64+0xa0], R7 ;  /* 0x0000a00708003986 */ /* 0x0001e2000c101928 */
[----:B------:R-:W-:Y:S01]  /*4350*/  ISETP.GT.AND P3, PT, R6, 0x39, PT ;  /* 0x000000390600780c */ /* 0x000fe20003f64270 */
[----:B-1----:R-:W-:-:S02]  /*4360*/  FMUL R11, R48, R19 ;  /* 0x00000013300b7220 */ /* 0x002fc40000400000 */
[----:B------:R-:W-:Y:S01]  /*4370*/  @P1 STG.E desc[UR40][R8.64+0xa4], R47 ;  /* 0x0000a42f08001986 */ /* 0x000fe2000c101928 */
[----:B------:R-:W-:-:S03]  /*4380*/  ISETP.GT.AND P1, PT, R6, 0x38, PT ;  /* 0x000000380600780c */ /* 0x000fc60003f24270 */
[----:B------:R-:W-:Y:S01]  /*4390*/  @P0 IMAD.MOV.U32 R6, RZ, RZ, R8 ;  /* 0x000000ffff060224 */ /* 0x000fe200078e0008 */
[----:B------:R1:W-:Y:S01]  /*43a0*/  @P5 STG.E desc[UR40][R4.64+0xc0], R11 ;  /* 0x0000c00b04005986 */ /* 0x0003e2000c101928 */
[C---:B------:R-:W-:Y:S02]  /*43b0*/  ISETP.GT.AND P5, PT, R3.reuse, RZ, P3 ;  /* 0x000000ff0300720c */ /* 0x040fe40001fa4270 */
[C---:B------:R-:W-:Y:S01]  /*43c0*/  ISETP.GT.AND P3, PT, R3.reuse, 0x8, P3 ;  /* 0x000000080300780c */ /* 0x040fe20001f64270 */
[----:B------:R-:W-:Y:S01]  /*43d0*/  @P4 STG.E desc[UR40][R4.64+0xc4], R49 ;  /* 0x0000c43104004986 */ /* 0x000fe2000c101928 */
[C---:B------:R-:W-:Y:S01]  /*43e0*/  ISETP.GT.AND P4, PT, R3.reuse, RZ, P1 ;  /* 0x000000ff0300720c */ /* 0x040fe20000f84270 */
[----:B0-----:R-:W-:Y:S01]  /*43f0*/  @P0 IMAD.MOV.U32 R7, RZ, RZ, R9 ;  /* 0x000000ffff070224 */ /* 0x001fe200078e0009 */
[----:B------:R-:W-:Y:S01]  /*4400*/  ISETP.GT.AND P1, PT, R3, 0x8, P1 ;  /* 0x000000080300780c */ /* 0x000fe20000f24270 */
[-C--:B------:R-:W-:Y:S01]  /*4410*/  FMUL R3, R50, R19.reuse ;  /* 0x0000001332037220 */ /* 0x080fe20000400000 */
[----:B-1----:R-:W-:-:S04]  /*4420*/  FMUL R11, R52, R19 ;  /* 0x00000013340b7220 */ /* 0x002fc80000400000 */
[----:B------:R0:W-:Y:S02]  /*4430*/  @P0 STG.E desc[UR40][R6.64+0xc0], R3 ;  /* 0x0000c00306000986 */ /* 0x0001e4000c101928 */
[----:B0-----:R-:W-:Y:S02]  /*4440*/  @P2 IMAD.MOV.U32 R6, RZ, RZ, R8 ;  /* 0x000000ffff062224 */ /* 0x001fe400078e0008 */
[----:B------:R-:W-:-:S05]  /*4450*/  @P2 IMAD.MOV.U32 R7, RZ, RZ, R9 ;  /* 0x000000ffff072224 */ /* 0x000fca00078e0009 */
[----:B------:R-:W-:Y:S04]  /*4460*/  @P2 STG.E desc[UR40][R6.64+0xc4], R51 ;  /* 0x0000c43306002986 */ /* 0x000fe8000c101928 */
[----:B------:R-:W-:Y:S04]  /*4470*/  @P4 STG.E desc[UR40][R4.64+0xe0], R11 ;  /* 0x0000e00b04004986 */ /* 0x000fe8000c101928 */
[----:B------:R0:W-:Y:S02]  /*4480*/  @P5 STG.E desc[UR40][R4.64+0xe4], R53 ;  /* 0x0000e43504005986 */ /* 0x0001e4000c101928 */
[----:B0-----:R-:W-:-:S02]  /*4490*/  @P1 IMAD.MOV.U32 R4, RZ, RZ, R8 ;  /* 0x000000ffff041224 */ /* 0x001fc400078e0008 */
[----:B------:R-:W-:-:S05]  /*44a0*/  @P1 IMAD.MOV.U32 R5, RZ, RZ, R9 ;  /* 0x000000ffff051224 */ /* 0x000fca00078e0009 */
[----:B------:R0:W-:Y:S04]  /*44b0*/  @P1 STG.E desc[UR40][R4.64+0xe0], R13 ;  /* 0x0000e00d04001986 */ /* 0x0001e8000c101928 */
[----:B------:R0:W-:Y:S02]  /*44c0*/  @P3 STG.E desc[UR40][R8.64+0xe4], R55 ;  /* 0x0000e43708003986 */ /* 0x0001e4000c101928 */
.L_x_90:
[----:B------:R-:W-:Y:S05]  /*44d0*/  BSYNC B0 ;  /* 0x0000000000007941 */ /* 0x000fea0003800000 */
.L_x_28:
[----:B------:R-:W-:Y:S01]  /*44e0*/  IADD3 R16, P0, R16, UR38, RZ ;  /* 0x0000002610107c10 */ /* 0x000fe2000ff1e0ff */
[----:B------:R-:W-:Y:S01]  /*44f0*/  ULDC.64 UR4, c[0x0][0x650] ;  /* 0x0001940000047ab9 */ /* 0x000fe20000000a00 */
[----:B------:R-:W-:Y:S01]  /*4500*/  PRMT R3, RZ, 0x7610, R3 ;  /* 0x00007610ff037816 */ /* 0x000fe20000000003 */
[----:B------:R-:W-:Y:S01]  /*4510*/  IMAD.MOV.U32 R68, RZ, RZ, -0x1 ;  /* 0xffffffffff447424 */ /* 0x000fe200078e00ff */
[----:B------:R-:W-:Y:S01]  /*4520*/  IADD3.X R17, R17, UR37, RZ, P0, !PT ;  /* 0x0000002511117c10 */ /* 0x000fe200087fe4ff */
[----:B------:R-:W-:Y:S01]  /*4530*/  IMAD.MOV.U32 R67, RZ, RZ, -0x1 ;  /* 0xffffffffff437424 */ /* 0x000fe200078e00ff */
[----:B------:R-:W-:-:S04]  /*4540*/  ISETP.GE.U32.AND P0, PT, R16, UR4, PT ;  /* 0x0000000410007c0c */ /* 0x000fc8000bf06070 */
[----:B------:R-:W-:-:S13]  /*4550*/  ISETP.GE.U32.AND.EX P0, PT, R17, UR5, PT, P0 ;  /* 0x0000000511007c0c */ /* 0x000fda000bf06100 */
[----:B------:R-:W-:Y:S05]  /*4560*/  @P0 BRA `(.L_x_91) ;  /* 0x00000004004c0947 */ /* 0x000fea0003800000 */
[----:B0-----:R-:W0:Y:S01]  /*4570*/  LDC.64 R10, c[0x0][0x628] ;  /* 0x00018a00ff0a7b82 */ /* 0x001e220000000a00 */
[----:B--23--:R-:W2:Y:S01]  /*4580*/  S2R R12, SR_CTAID.X ;  /* 0x00000000000c7919 */ /* 0x00cea20000002500 */
[----:B-1--4-:R-:W-:Y:S02]  /*4590*/  IMAD.MOV.U32 R8, RZ, RZ, R16 ;  /* 0x000000ffff087224 */ /* 0x012fe400078e0010 */
[----:B------:R-:W-:Y:S01]  /*45a0*/  IMAD.MOV.U32 R9, RZ, RZ, R17 ;  /* 0x000000ffff097224 */ /* 0x000fe200078e0011 */
[----:B------:R-:W1:Y:S03]  /*45b0*/  S2R R20, SR_CTAID.Y ;  /* 0x0000000000147919 */ /* 0x000e660000002600 */
[----:B------:R-:W3:Y:S08]  /*45c0*/  LDC R0, c[0x0][0x630] ;  /* 0x00018c00ff007b82 */ /* 0x000ef00000000800 */
[----:B------:R-:W4:Y:S01]  /*45d0*/  LDC.64 R14, c[0x0][0x620] ;  /* 0x00018800ff0e7b82 */ /* 0x000f220000000a00 */
[----:B0-----:R-:W-:-:S04]  /*45e0*/  ISETP.NE.U32.AND P0, PT, R10, RZ, PT ;  /* 0x000000ff0a00720c */ /* 0x001fc80003f05070 */
[----:B------:R-:W-:-:S13]  /*45f0*/  ISETP.NE.AND.EX P0, PT, R11, RZ, PT, P0 ;  /* 0x000000ff0b00720c */ /* 0x000fda0003f05300 */
[----:B-1234-:R-:W-:Y:S05]  /*4600*/  @!P0 BRA `(.L_x_92) ;  /* 0x0000000000288947 */ /* 0x01efea0003800000 */
        /* <DEDUP_REMOVED lines=10> */
.L_x_92:
[-CC-:B------:R-:W-:Y:S01]  /*46b0*/  SHF.R.U64 R67, R8, R0.reuse, R9.reuse ;  /* 0x0000000008437219 */ /* 0x180fe20000001209 */
[----:B------:R-:W0:Y:S01]  /*46c0*/  LDC.64 R26, c[0x0][0x640] ;  /* 0x00019000ff1a7b82 */ /* 0x000e220000000a00 */
[----:B------:R-:W-:Y:S01]  /*46d0*/  SHF.R.U32.HI R0, RZ, R0, R9 ;  /* 0x00000000ff007219 */ /* 0x000fe20000011609 */
[----:B------:R-:W-:Y:S01]  /*46e0*/  ULDC UR4, c[0x0][0x150] ;  /* 0x0000540000047ab9 */ /* 0x000fe20000000800 */
[----:B------:R-:W-:Y:S02]  /*46f0*/  IADD3 R3, P0, RZ, -R67, RZ ;  /* 0x80000043ff037210 */ /* 0x000fe40007f1e0ff */
[----:B------:R-:W-:-:S03]  /*4700*/  I2FP.F32.U32 R7, R12 ;  /* 0x0000000c00077245 */ /* 0x000fc60000201000 */
[----:B------:R-:W1:Y:S01]  /*4710*/  LDC R6, c[0x0][0x618] ;  /* 0x00018600ff067b82 */ /* 0x000e620000000800 */
[----:B------:R-:W-:Y:S02]  /*4720*/  IMAD.X R5, RZ, RZ, ~R0, P0 ;  /* 0x000000ffff057224 */ /* 0x000fe400000e0e00 */
[----:B------:R-:W-:Y:S01]  /*4730*/  FMUL R7, R7, UR4 ;  /* 0x0000000407077c20 */ /* 0x000fe20008400000 */
[----:B------:R-:W-:Y:S01]  /*4740*/  ULDC UR4, c[0x0][0x154] ;  /* 0x0000550000047ab9 */ /* 0x000fe20000000800 */
[-C--:B------:R-:W-:Y:S02]  /*4750*/  IMAD R0, R5, R14.reuse, RZ ;  /* 0x0000000e05007224 */ /* 0x080fe400078e02ff */
[C---:B------:R-:W-:Y:S01]  /*4760*/  IMAD.WIDE.U32 R4, R3.reuse, R14, R16 ;  /* 0x0000000e03047225 */ /* 0x040fe200078e0010 */
[----:B------:R-:W2:Y:S01]  /*4770*/  LDC R8, c[0x0][0x608] ;  /* 0x00018200ff087b82 */ /* 0x000ea20000000800 */
[----:B------:R-:W3:Y:S02]  /*4780*/  F2I.U32.TRUNC.NTZ R7, R7 ;  /* 0x0000000700077305 */ /* 0x000ee4000020f000 */
[----:B------:R-:W-:Y:S01]  /*4790*/  IMAD R3, R3, R15, R0 ;  /* 0x0000000f03037224 */ /* 0x000fe200078e0200 */
[----:B------:R-:W-:-:S03]  /*47a0*/  I2FP.F32.U32 R0, R20 ;  /* 0x0000001400007245 */ /* 0x000fc60000201000 */
[----:B------:R-:W-:Y:S01]  /*47b0*/  IMAD.IADD R3, R5, 0x1, R3 ;  /* 0x0000000105037824 */ /* 0x000fe200078e0203 */
[----:B------:R-:W4:Y:S01]  /*47c0*/  LDC R11, c[0x0][0x658] ;  /* 0x00019600ff0b7b82 */ /* 0x000f220000000800 */
[----:B0-----:R-:W-:-:S04]  /*47d0*/  ISETP.NE.U32.AND P0, PT, R26, RZ, PT ;  /* 0x000000ff1a00720c */ /* 0x001fc80003f05070 */
[----:B------:R-:W-:-:S03]  /*47e0*/  ISETP.NE.AND.EX P0, PT, R27, RZ, PT, P0 ;  /* 0x000000ff1b00720c */ /* 0x000fc60003f05300 */
[----:B------:R-:W0:Y:S01]  /*47f0*/  LDC R9, c[0x0][0x144] ;  /* 0x00005100ff097b82 */ /* 0x000e220000000800 */
[-C--:B-1----:R-:W-:Y:S01]  /*4800*/  SHF.R.U64 R10, R4, R6.reuse, R3 ;  /* 0x00000006040a7219 */ /* 0x082fe20000001203 */
[----:B---3--:R-:W-:Y:S01]  /*4810*/  IMAD.MOV R7, RZ, RZ, -R7 ;  /* 0x000000ffff077224 */ /* 0x008fe200078e0a07 */
[----:B------:R-:W-:Y:S01]  /*4820*/  SHF.R.U32.HI R3, RZ, R6, R3 ;  /* 0x00000006ff037219 */ /* 0x000fe20000011603 */
[----:B------:R-:W-:-:S04]  /*4830*/  FMUL R6, R0, UR4 ;  /* 0x0000000400067c20 */ /* 0x000fc80008400000 */
[----:B------:R-:W1:Y:S01]  /*4840*/  LDC R21, c[0x0][0x148] ;  /* 0x00005200ff157b82 */ /* 0x000e620000000800 */
[----:B------:R3:W0:Y:S01]  /*4850*/  F2I.U32.TRUNC.NTZ R14, R6 ;  /* 0x00000006000e7305 */ /* 0x000622000020f000 */
[-CC-:B--2---:R-:W-:Y:S02]  /*4860*/  SHF.R.U64 R13, R10, R8.reuse, R3.reuse ;  /* 0x000000080a0d7219 */ /* 0x184fe40000001203 */
[----:B------:R-:W-:-:S04]  /*4870*/  SHF.R.U32.HI R0, RZ, R8, R3 ;  /* 0x00000008ff007219 */ /* 0x000fc80000011603 */
[----:B------:R-:W2:Y:S01]  /*4880*/  LDC R24, c[0x0][0x648] ;  /* 0x00019200ff187b82 */ /* 0x000ea20000000800 */
[-CC-:B----4-:R-:W-:Y:S02]  /*4890*/  SHF.R.U64 R15, R13, R11.reuse, R0.reuse ;  /* 0x0000000b0d0f7219 */ /* 0x190fe40000001200 */
[----:B------:R-:W-:-:S03]  /*48a0*/  SHF.R.U32.HI R5, RZ, R11, R0 ;  /* 0x0000000bff057219 */ /* 0x000fc60000011600 */
[----:B------:R-:W-:Y:S02]  /*48b0*/  IMAD.MOV.U32 R4, RZ, RZ, R15 ;  /* 0x000000ffff047224 */ /* 0x000fe400078e000f */
[----:B------:R-:W4:Y:S01]  /*48c0*/  LDC R28, c[0x0][0x638] ;  /* 0x00018e00ff1c7b82 */ /* 0x000f220000000800 */
[----:B0-----:R-:W-:-:S07]  /*48d0*/  IMAD R25, R9, R7, R12 ;  /* 0x0000000709197224 */ /* 0x001fce00078e020c */
[----:B------:R-:W0:Y:S08]  /*48e0*/  LDC R29, c[0x0][0x610] ;  /* 0x00018400ff1d7b82 */ /* 0x000e300000000800 */
[----:B------:R-:W0:Y:S01]  /*48f0*/  LDC R30, c[0x0][0x600] ;  /* 0x00018000ff1e7b82 */ /* 0x000e220000000800 */
[----:B-123--:R-:W-:Y:S05]  /*4900*/  @!P0 BRA `(.L_x_93) ;  /* 0x0000000000288947 */ /* 0x00efea0003800000 */
        /* <DEDUP_REMOVED lines=10> */
.L_x_93:
[----:B------:R-:W-:Y:S01]  /*49b0*/  ISETP.NE.AND P0, PT, R2, 0x1, PT ;  /* 0x000000010200780c */ /* 0x000fe20003f05270 */
[----:B------:R-:W-:Y:S01]  /*49c0*/  IMAD.MOV R14, RZ, RZ, -R14 ;  /* 0x000000ffff0e7224 */ /* 0x000fe200078e0a0e */
[----:B------:R-:W-:Y:S02]  /*49d0*/  SHF.R.U64 R3, R4, R24, R5 ;  /* 0x0000001804037219 */ /* 0x000fe40000001205 */
[----:B------:R-:W-:Y:S02]  /*49e0*/  LOP3.LUT R0, R13, R64, RZ, 0xc0, !PT ;  /* 0x000000400d007212 */ /* 0x000fe400078ec0ff */
[----:B------:R-:W-:Y:S01]  /*49f0*/  LOP3.LUT R10, R10, R63, RZ, 0xc0, !PT ;  /* 0x0000003f0a0a7212 */ /* 0x000fe200078ec0ff */
[----:B------:R-:W-:Y:S02]  /*4a00*/  IMAD.MOV R4, RZ, RZ, -R3 ;  /* 0x000000ffff047224 */ /* 0x000fe400078e0a03 */
[----:B------:R-:W-:Y:S02]  /*4a10*/  IMAD R0, R59, R3, R0 ;  /* 0x000000033b007224 */ /* 0x000fe400078e0200 */
[----:B----4-:R-:W-:-:S02]  /*4a20*/  IMAD R3, R4, R28, R15 ;  /* 0x0000001c04037224 */ /* 0x010fc400078e020f */
[----:B------:R-:W-:Y:S02]  /*4a30*/  @P0 IMAD R25, R21, R14, R20 ;  /* 0x0000000e15190224 */ /* 0x000fe400078e0214 */
[----:B0-----:R-:W-:Y:S02]  /*4a40*/  IMAD R5, R3, R30, R10 ;  /* 0x0000001e03057224 */ /* 0x001fe400078e020a */
[----:B------:R-:W-:Y:S02]  /*4a50*/  IMAD R0, R0, R29, R25 ;  /* 0x0000001d00007224 */ /* 0x000fe400078e0219 */
[----:B------:R-:W-:-:S03]  /*4a60*/  IMAD.MOV.U32 R4, RZ, RZ, 0x1 ;  /* 0x00000001ff047424 */ /* 0x000fc600078e00ff */
[----:B------:R-:W-:Y:S02]  /*4a70*/  SEL R68, R5, R0, !P0 ;  /* 0x0000000005447207 */ /* 0x000fe40004000000 */
[----:B------:R-:W-:Y:S02]  /*4a80*/  PRMT R3, R4, 0x7610, R3 ;  /* 0x0000761004037816 */ /* 0x000fe40000000003 */
[----:B------:R-:W-:-:S07]  /*4a90*/  SEL R0, R0, R5, !P0 ;  /* 0x0000000500007207 */ /* 0x000fce0004000000 */
.L_x_91:
[----:B------:R-:W-:Y:S01]  /*4aa0*/  LOP3.LUT P0, RZ, R3, 0xff, RZ, 0xc0, !PT ;  /* 0x000000ff03ff7812 */ /* 0x000fe2000780c0ff */
[----:B------:R-:W-:Y:S01]  /*4ab0*/  UIMAD.WIDE.U32 UR4, UR42, -0x33333333, URZ ;  /* 0xcccccccd2a0478a5 */ /* 0x000fe2000f8e003f */
[----:B------:R-:W-:-:S03]  /*4ac0*/  IMAD.MOV.U32 R69, RZ, RZ, R0 ;  /* 0x000000ffff457224 */ /* 0x000fc600078e0000 */
[----:B------:R-:W-:-:S04]  /*4ad0*/  USHF.R.U32.HI UR4, URZ, 0x2, UR5 ;  /* 0x000000023f047899 */ /* 0x000fc80008011605 */
[----:B------:R-:W-:-:S04]  /*4ae0*/  UIMAD UR42, UR4, -0x5, UR42 ;  /* 0xfffffffb042a78a4 */ /* 0x000fc8000f8e022a */
[----:B------:R-:W-:Y:S08]  /*4af0*/  @P0 BRA `(.L_x_94) ;  /* 0xffffffc400b80947 */ /* 0x000ff0000383ffff */
[----:B------:R-:W-:Y:S05]  /*4b00*/  EXIT ;  /* 0x000000000000794d */ /* 0x000fea0003800000 */
.L_x_3:
        /* <DEDUP_REMOVED lines=26> */
.L_x_96:
[--C-:B------:R-:W-:Y:S01]  /*4cb0*/  SHF.R.U64 R14, R12, R20, R13.reuse ;  /* 0x000000140c0e7219 */ /* 0x100fe2000000120d */
[----:B------:R-:W0:Y:S01]  /*4cc0*/  LDC R24, c[0x0][0x618] ;  /* 0x00018600ff187b82 */ /* 0x000e220000000800 */
[----:B------:R-:W-:Y:S01]  /*4cd0*/  I2FP.F32.U32 R8, R6 ;  /* 0x0000000600087245 */ /* 0x000fe20000201000 */
[----:B------:R-:W-:Y:S01]  /*4ce0*/  ULDC UR4, c[0x0][0x150] ;  /* 0x0000540000047ab9 */ /* 0x000fe20000000800 */
[----:B------:R-:W-:Y:S02]  /*4cf0*/  SHF.R.U32.HI R7, RZ, R20, R13 ;  /* 0x00000014ff077219 */ /* 0x000fe4000001160d */
[----:B------:R-:W-:Y:S01]  /*4d00*/  IADD3 R11, P0, RZ, -R14, RZ ;  /* 0x8000000eff0b7210 */ /* 0x000fe20007f1e0ff */
[----:B------:R-:W-:Y:S01]  /*4d10*/  FMUL R13, R8, UR4 ;  /* 0x00000004080d7c20 */ /* 0x000fe20008400000 */
[----:B------:R-:W-:Y:S01]  /*4d20*/  ULDC UR4, c[0x0][0x154] ;  /* 0x0000550000047ab9 */ /* 0x000fe20000000800 */
[----:B------:R-:W1:Y:S02]  /*4d30*/  LDC.64 R26, c[0x0][0x640] ;  /* 0x00019000ff1a7b82 */ /* 0x000e640000000a00 */
[----:B------:R-:W-:-:S02]  /*4d40*/  IMAD.X R7, RZ, RZ, ~R7, P0 ;  /* 0x000000ffff077224 */ /* 0x000fc400000e0e07 */
[----:B------:R-:W2:Y:S01]  /*4d50*/  F2I.U32.TRUNC.NTZ R13, R13 ;  /* 0x0000000d000d7305 */ /* 0x000ea2000020f000 */
[----:B------:R-:W-:-:S03]  /*4d60*/  IMAD.WIDE.U32 R8, R11, R22, R16 ;  /* 0x000000160b087225 */ /* 0x000fc600078e0010 */
[----:B------:R-:W3:Y:S01]  /*4d70*/  LDC R15, c[0x0][0x144] ;  /* 0x00005100ff0f7b82 */ /* 0x000ee20000000800 */
[----:B------:R-:W-:-:S04]  /*4d80*/  IMAD R10, R7, R22, RZ ;  /* 0x00000016070a7224 */ /* 0x000fc800078e02ff */
[----:B------:R-:W-:Y:S02]  /*4d90*/  IMAD R7, R11, R23, R10 ;  /* 0x000000170b077224 */ /* 0x000fe400078e020a */
[----:B------:R-:W-:Y:S01]  /*4da0*/  IMAD.MOV.U32 R10, RZ, RZ, -0x1 ;  /* 0xffffffffff0a7424 */ /* 0x000fe200078e00ff */
[----:B------:R-:W4:Y:S01]  /*4db0*/  LDC R20, c[0x0][0x608] ;  /* 0x00018200ff147b82 */ /* 0x000f220000000800 */
[----:B------:R-:W-:Y:S01]  /*4dc0*/  IMAD.IADD R7, R9, 0x1, R7 ;  /* 0x0000000109077824 */ /* 0x000fe200078e0207 */
[----:B------:R-:W-:-:S04]  /*4dd0*/  I2FP.F32.U32 R9, R5 ;  /* 0x0000000500097245 */ /* 0x000fc80000201000 */
[-C--:B0-----:R-:W-:Y:S01]  /*4de0*/  SHF.R.U64 R12, R8, R24.reuse, R7 ;  /* 0x00000018080c7219 */ /* 0x081fe20000001207 */
[----:B--2---:R-:W-:Y:S01]  /*4df0*/  IMAD.MOV R8, RZ, RZ, -R13 ;  /* 0x000000ffff087224 */ /* 0x004fe200078e0a0d */
[----:B------:R-:W0:Y:S01]  /*4e00*/  LDC R11, c[0x0][0x658] ;  /* 0x00019600ff0b7b82 */ /* 0x000e220000000800 */
[----:B-1----:R-:W-:Y:S01]  /*4e10*/  ISETP.NE.U32.AND P0, PT, R26, RZ, PT ;  /* 0x000000ff1a00720c */ /* 0x002fe20003f05070 */
[----:B------:R-:W-:Y:S01]  /*4e20*/  FMUL R9, R9, UR4 ;  /* 0x0000000409097c20 */ /* 0x000fe20008400000 */
[----:B------:R-:W-:Y:S02]  /*4e30*/  SHF.R.U32.HI R7, RZ, R24, R7 ;  /* 0x00000018ff077219 */ /* 0x000fe40000011607 */
[----:B------:R-:W-:-:S03]  /*4e40*/  ISETP.NE.AND.EX P0, PT, R27, RZ, PT, P0 ;  /* 0x000000ff1b00720c */ /* 0x000fc60003f05300 */
[----:B------:R-:W1:Y:S01]  /*4e50*/  LDC R22, c[0x0][0x148] ;  /* 0x00005200ff167b82 */ /* 0x000e620000000800 */
[----:B---3--:R-:W-:Y:S02]  /*4e60*/  IMAD R23, R15, R8, R6 ;  /* 0x000000080f177224 */ /* 0x008fe400078e0206 */
[----:B------:R-:W-:-:S05]  /*4e70*/  IMAD.MOV.U32 R8, RZ, RZ, 0x1 ;  /* 0x00000001ff087424 */ /* 0x000fca00078e00ff */
[----:B------:R-:W2:Y:S01]  /*4e80*/  LDC R21, c[0x0][0x600] ;  /* 0x00018000ff157b82 */ /* 0x000ea20000000800 */
[-CC-:B----4-:R-:W-:Y:S02]  /*4e90*/  SHF.R.U64 R15, R12, R20.reuse, R7.reuse ;  /* 0x000000140c0f7219 */ /* 0x190fe40000001207 */
[----:B------:R-:W-:Y:S02]  /*4ea0*/  SHF.R.U32.HI R6, RZ, R20, R7 ;  /* 0x00000014ff067219 */ /* 0x000fe40000011607 */
[----:B------:R3:W4:Y:S03]  /*4eb0*/  F2I.U32.TRUNC.NTZ R20, R9 ;  /* 0x0000000900147305 */ /* 0x000726000020f000 */
[----:B------:R-:W1:Y:S01]  /*4ec0*/  LDC R25, c[0x0][0x648] ;  /* 0x00019200ff197b82 */ /* 0x000e620000000800 */
[-C--:B0-----:R-:W-:Y:S02]  /*4ed0*/  SHF.R.U64 R19, R15, R11.reuse, R6 ;  /* 0x0000000b0f137219 */ /* 0x081fe40000001206 */
[----:B------:R-:W-:-:S02]  /*4ee0*/  SHF.L.U32 R10, R10, R11, RZ ;  /* 0x0000000b0a0a7219 */ /* 0x000fc400000006ff */
[-C--:B------:R-:W-:Y:S01]  /*4ef0*/  SHF.R.U32.HI R7, RZ, R11.reuse, R6 ;  /* 0x0000000bff077219 */ /* 0x080fe20000011606 */
[----:B------:R-:W-:Y:S01]  /*4f00*/  IMAD.MOV.U32 R6, RZ, RZ, R19 ;  /* 0x000000ffff067224 */ /* 0x000fe200078e0013 */
[----:B------:R-:W-:Y:S01]  /*4f10*/  SHF.L.U32 R24, R8, R11, RZ ;  /* 0x0000000b08187219 */ /* 0x000fe200000006ff */
[----:B------:R-:W0:Y:S01]  /*4f20*/  LDC R28, c[0x0][0x638] ;  /* 0x00018e00ff1c7b82 */ /* 0x000e220000000800 */
[----:B------:R-:W-:-:S07]  /*4f30*/  LOP3.LUT R30, RZ, R10, RZ, 0x33, !PT ;  /* 0x0000000aff1e7212 */ /* 0x000fce00078e33ff */
[----:B------:R-:W0:Y:S01]  /*4f40*/  LDC R29, c[0x0][0x610] ;  /* 0x00018400ff1d7b82 */ /* 0x000e220000000800 */
[----:B---34-:R-:W-:Y:S05]  /*4f50*/  @!P0 BRA `(.L_x_97) ;  /* 0x0000000000288947 */ /* 0x018fea0003800000 */
[----:B------:R-:W3:Y:S02]  /*4f60*/  LDC R6, c[0x0][0x64c] ;  /* 0x00019300ff067b82 */ /* 0x000ee40000000800 */
[----:B---3--:R-:W-:-:S05]  /*4f70*/  IADD3 R11, P0, R19, R6, RZ ;  /* 0x00000006130b7210 */ /* 0x008fca0007f1e0ff */
        /* <DEDUP_REMOVED lines=8> */
.L_x_97:
[----:B------:R-:W-:Y:S01]  /*5000*/  ISETP.NE.AND P0, PT, R2, 0x1, PT ;  /* 0x000000010200780c */ /* 0x000fe20003f05270 */
[----:B--2---:R-:W-:Y:S01]  /*5010*/  VIADD R9, R21, 0xffffffff ;  /* 0xffffffff15097836 */ /* 0x004fe20000000000 */
[----:B-1----:R-:W-:Y:S01]  /*5020*/  SHF.R.U64 R7, R6, R25, R7 ;  /* 0x0000001906077219 */ /* 0x002fe20000001207 */
[----:B------:R-:W-:Y:S01]  /*5030*/  IMAD.MOV R20, RZ, RZ, -R20 ;  /* 0x000000ffff147224 */ /* 0x000fe200078e0a14 */
[----:B------:R-:W-:Y:S02]  /*5040*/  LOP3.LUT R6, R15, R30, RZ, 0xc0, !PT ;  /* 0x0000001e0f067212 */ /* 0x000fe400078ec0ff */
[----:B------:R-:W-:Y:S01]  /*5050*/  LOP3.LUT R12, R12, R9, RZ, 0xc0, !PT ;  /* 0x000000090c0c7212 */ /* 0x000fe200078ec0ff */
[----:B------:R-:W-:Y:S02]  /*5060*/  IMAD.MOV R8, RZ, RZ, -R7 ;  /* 0x000000ffff087224 */ /* 0x000fe400078e0a07 */
[----:B------:R-:W-:Y:S02]  /*5070*/  IMAD R6, R24, R7, R6 ;  /* 0x0000000718067224 */ /* 0x000fe400078e0206 */
[----:B------:R-:W-:-:S02]  /*5080*/  IMAD.MOV.U32 R9, RZ, RZ, 0x1 ;  /* 0x00000001ff097424 */ /* 0x000fc400078e00ff */
[----:B------:R-:W-:Y:S02]  /*5090*/  @P0 IMAD R23, R22, R20, R5 ;  /* 0x0000001416170224 */ /* 0x000fe400078e0205 */
[----:B0-----:R-:W-:Y:S02]  /*50a0*/  IMAD R5, R8, R28, R19 ;  /* 0x0000001c08057224 */ /* 0x001fe400078e0213 */
[----:B------:R-:W-:Y:S02]  /*50b0*/  IMAD R19, R6, R29, R23 ;  /* 0x0000001d06137224 */ /* 0x000fe400078e0217 */
[----:B------:R-:W-:Y:S02]  /*50c0*/  IMAD R6, R5, R21, R12 ;  /* 0x0000001505067224 */ /* 0x000fe400078e020c */
[----:B------:R-:W-:-:S03]  /*50d0*/  IMAD.MOV.U32 R8, RZ, RZ, R14 ;  /* 0x000000ffff087224 */ /* 0x000fc600078e000e */
[----:B------:R-:W-:Y:S02]  /*50e0*/  SEL R20, R6, R19, !P0 ;  /* 0x0000001306147207 */ /* 0x000fe40004000000 */
[----:B------:R-:W-:-:S07]  /*50f0*/  SEL R19, R19, R6, !P0 ;  /* 0x0000000613137207 */ /* 0x000fce0004000000 */
.L_x_95:
[----:B------:R-:W-:-:S08]  /*5100*/  NOP ;  /* 0x0000000000007918 */ /* 0x000fd00000000000 */
[----:B------:R-:W0:-:S00]  /*5110*/  USETMAXREG.DEALLOC.CTAPOOL 0x28 ;  /* 0x00000028000079c8 */ /* 0x000e0000080e0500 */
[----:B0-----:R-:W-:-:S13]  /*5120*/  ISETP.NE.AND P0, PT, R0, RZ, PT ;  /* 0x000000ff0000720c */ /* 0x001fda0003f05270 */
[----:B------:R-:W-:Y:S05]  /*5130*/  @P0 EXIT ;  /* 0x000000000000094d */ /* 0x000fea0003800000 */
[----:B------:R-:W-:Y:S01]  /*5140*/  LOP3.LUT P0, RZ, R9, 0xff, RZ, 0xc0, !PT ;  /* 0x000000ff09ff7812 */ /* 0x000fe2000780c0ff */
[----:B------:R-:W-:Y:S02]  /*5150*/  IMAD.MOV.U32 R0, RZ, RZ, 0x1 ;  /* 0x00000001ff007424 */ /* 0x000fe400078e00ff */
[----:B------:R-:W-:-:S10]  /*5160*/  IMAD.MOV.U32 R12, RZ, RZ, RZ ;  /* 0x000000ffff0c7224 */ /* 0x000fd400078e00ff */
[----:B------:R-:W-:Y:S05]  /*5170*/  @!P0 BRA `(.L_x_98) ;  /* 0x0000000c00a08947 */ /* 0x000fea0003800000 */
[----:B------:R-:W0:Y:S01]  /*5180*/  LDC R0, c[0x0][0x28c] ;  /* 0x0000a300ff007b82 */ /* 0x000e220000000800 */
[----:B------:R-:W-:Y:S01]  /*5190*/  LOP3.LUT P0, RZ, R3, 0x1f, RZ, 0xc0, !PT ;  /* 0x0000001f03ff7812 */ /* 0x000fe2000780c0ff */
[----:B------:R-:W-:Y:S01]  /*51a0*/  ULDC UR21, c[0x0][0x658] ;  /* 0x0001960000157ab9 */ /* 0x000fe20000000800 */
[----:B------:R-:W-:Y:S01]  /*51b0*/  UMOV UR4, 0xffffffff ;  /* 0xffffffff00047882 */ /* 0x000fe20000000000 */
[----:B------:R-:W-:Y:S01]  /*51c0*/  BSSY B0, `(.L_x_98) ;  /* 0x00000e3000007945 */ /* 0x000fe20003800000 */
[----:B------:R-:W-:Y:S01]  /*51d0*/  USHF.L.U32 UR4, UR4, UR21, URZ ;  /* 0x0000001504047299 */ /* 0x000fe2000800063f */
[C---:B------:R-:W-:Y:S01]  /*51e0*/  ISETP.NE.AND P2, PT, R4.reuse, RZ, PT ;  /* 0x000000ff0400720c */ /* 0x040fe20003f45270 */
[----:B------:R-:W-:Y:S01]  /*51f0*/  IMAD.MOV.U32 R13, RZ, RZ, 0x1 ;  /* 0x00000001ff0d7424 */ /* 0x000fe200078e00ff */
[----:B------:R-:W-:Y:S01]  /*5200*/  ISETP.NE.OR P0, PT, R4, RZ, !P0 ;  /* 0x000000ff0400720c */ /* 0x000fe20004705670 */
[----:B------:R-:W-:Y:S01]  /*5210*/  IMAD.MOV.U32 R12, RZ, RZ, RZ ;  /* 0x000000ffff0c7224 */ /* 0x000fe200078e00ff */
[----:B------:R-:W-:Y:S01]  /*5220*/  LOP3.LUT R11, R18, 0x2, RZ, 0xfc, !PT ;  /* 0x00000002120b7812 */ /* 0x000fe200078efcff */
[----:B------:R-:W-:Y:S01]  /*5230*/  ULDC UR13, c[0x0][0x600] ;  /* 0x00018000000d7ab9 */ /* 0x000fe20000000800 */
[----:B------:R-:W-:Y:S01]  /*5240*/  UMOV UR5, 0x1 ;  /* 0x0000000100057882 */ /* 0x000fe20000000000 */
[----:B------:R-:W-:-:S02]  /*5250*/  UIADD3 UR13, UR13, -0x1, URZ ;  /* 0xffffffff0d0d7890 */ /* 0x000fc4000fffe03f */
[----:B------:R-:W-:Y:S02]  /*5260*/  USHF.L.U32 UR21, UR5, UR21, URZ ;  /* 0x0000001505157299 */ /* 0x000fe4000800063f */
[----:B------:R-:W-:Y:S01]  /*5270*/  ULOP3.LUT UR29, URZ, UR4, URZ, 0x33, !UPT ;  /* 0x000000043f1d7292 */ /* 0x000fe2000f8e333f */
[----:B------:R-:W-:Y:S01]  /*5280*/  ULDC.64 UR14, c[0x0][0x198] ;  /* 0x00006600000e7ab9 */ /* 0x000fe20000000a00 */
[----:B0-----:R-:W-:-:S05]  /*5290*/  VIADD R0, R0, 0x7f ;  /* 0x0000007f00007836 */ /* 0x001fca0000000000 */
[----:B------:R-:W-:-:S04]  /*52a0*/  SHF.R.S32.HI R3, RZ, 0x1f, R0 ;  /* 0x0000001fff037819 */ /* 0x000fc80000011400 */
[----:B------:R-:W-:Y:S01]  /*52b0*/  LEA.HI R3, R3, R0, RZ, 0x7 ;  /* 0x0000000003037211 */ /* 0x000fe200078f38ff */
[----:B------:R-:W-:-:S03]  /*52c0*/  IMAD.MOV.U32 R0, RZ, RZ, 0x1 ;  /* 0x00000001ff007424 */ /* 0x000fc600078e00ff */
[----:B------:R-:W-:-:S05]  /*52d0*/  SHF.R.S32.HI R3, RZ, 0x7, R3 ;  /* 0x00000007ff037819 */ /* 0x000fca0000011403 */
[----:B------:R-:W-:-:S07]  /*52e0*/  VIADD R10, R3, 0x1 ;  /* 0x00000001030a7836 */ /* 0x000fce0000000000 */
.L_x_110:
[----:B------:R-:W-:-:S03]  /*52f0*/  UMOV UR4, 0xffffffff ;  /* 0xffffffff00047882 */ /* 0x000fc60000000000 */
[----:B------:R-:W-:Y:S05]  /*5300*/  BRA.DIV UR4, `(.L_x_99) ;  /* 0x00000012044c7947 */ /* 0x000fea000b800000 */
[----:B------:R-:W-:-:S13]  /*5310*/  ELECT P6, URZ, PT ;  /* 0x00000000003f782f */ /* 0x000fda00038c0000 */
.L_x_122:
[----:B------:R-:W0:Y:S01]  /*5320*/  LDC R4, c[0x0][0x28c] ;  /* 0x0000a300ff047b82 */ /* 0x000e220000000800 */
[----:B------:R-:W-:Y:S01]  /*5330*/  BSSY B1, `(.L_x_100) ;  /* 0x000005a000017945 */ /* 0x000fe20003800000 */
[----:B0-----:R-:W-:-:S13]  /*5340*/  ISETP.LT.OR P6, PT, R4, 0x1, !P6 ;  /* 0x000000010400780c */ /* 0x001fda00077c1670 */
[----:B------:R-:W-:Y:S05]  /*5350*/  @P6 BRA `(.L_x_101) ;  /* 0x00000004005c6947 */ /* 0x000fea0003800000 */
[----:B------:R-:W-:Y:S02]  /*5360*/  IMAD.SHL.U32 R19, R19, 0x80, RZ ;  /* 0x0000008013137824 */ /* 0x000fe400078e00ff */
[----:B------:R-:W-:Y:S02]  /*5370*/  IMAD.SHL.U32 R20, R20, 0x40, RZ ;  /* 0x0000004014147824 */ /* 0x000fe400078e00ff */
[----:B------:R-:W-:Y:S02]  /*5380*/  IMAD.MOV.U32 R21, RZ, RZ, RZ ;  /* 0x000000ffff157224 */ /* 0x000fe400078e00ff */
[----:B------:R-:W-:Y:S02]  /*5390*/  IMAD.MOV.U32 R4, RZ, RZ, R10 ;  /* 0x000000ffff047224 */ /* 0x000fe400078e000a */
[----:B------:R-:W-:Y:S02]  /*53a0*/  IMAD.MOV.U32 R5, RZ, RZ, R0 ;  /* 0x000000ffff057224 */ /* 0x000fe400078e0000 */
[----:B------:R-:W-:-:S07]  /*53b0*/  IMAD.MOV.U32 R6, RZ, RZ, R12 ;  /* 0x000000ffff067224 */ /* 0x000fce00078e000c */
.L_x_105:
[----:B------:R-:W0:Y:S01]  /*53c0*/  S2R R14, SR_CgaCtaId ;  /* 0x00000000000e7919 */ /* 0x000e220000008800 */
[----:B------:R-:W-:Y:S01]  /*53d0*/  MOV R7, 0x400 ;  /* 0x0000040000077802 */ /* 0x000fe20000000f00 */
[----:B------:R-:W1:Y:S03]  /*53e0*/  @!P2 LDC R9, c[0x0][0x500] ;  /* 0x00014000ff09ab82 */ /* 0x000e660000000800 */
[----:B0-----:R-:W-:Y:S02]  /*53f0*/  LEA R15, R14, R7, 0x18 ;  /* 0x000000070e0f7211 */ /* 0x001fe400078ec0ff */
[----:B------:R-:W-:-:S03]  /*5400*/  SHF.L.U32 R7, R5, 0x1f, RZ ;  /* 0x0000001f05077819 */ /* 0x000fc600000006ff */
[----:B------:R-:W-:-:S04]  /*5410*/  IMAD R14, R6, 0x8, R15 ;  /* 0x00000008060e7824 */ /* 0x000fc800078e020f */
[----:B------:R-:W0:Y:S02]  /*5420*/  SYNCS.PHASECHK.TRANS64.TRYWAIT P1, [R14+URZ+0x28], R7 ;  /* 0x000028070e0075a7 */ /* 0x000e24000802017f */
[----:B01----:R-:W-:Y:S05]  /*5430*/  @!P1 BRA `(.L_x_102) ;  /* 0x0000001000209947 */ /* 0x003fea0003800000 */
.L_x_123:
[----:B0-----:R-:W-:Y:S01]  /*5440*/  PRMT R7, R11, 0x9910, RZ ;  /* 0x000099100b077816 */ /* 0x001fe200000000ff */
[----:B------:R0:W-:Y:S03]  /*5450*/  @!P2 SYNCS.ARRIVE.TRANS64 RZ, [R14+URZ], R9 ;  /* 0x000000090effa9a7 */ /* 0x0001e6000800003f */
[----:B------:R-:W-:-:S13]  /*5460*/  ISETP.NE.AND P1, PT, R7, 0x2, PT ;  /* 0x000000020700780c */ /* 0x000fda0003f25270 */
[----:B0-----:R-:W-:Y:S05]  /*5470*/  @P1 BRA `(.L_x_103) ;  /* 0x0000000000041947 */ /* 0x001fea0003800000 */
[----:B------:R-:W-:Y:S01]  /*5480*/  BPT.TRAP 0x1 ;  /* 0x000000040000795c */ /* 0x000fe20000300000 */
.L_x_103:
[----:B------:R-:W-:Y:S05]  /*5490*/  @P0 BRA `(.L_x_104) ;  /* 0x0000000000040947 */ /* 0x000fea0003800000 */
[----:B------:R-:W-:Y:S01]  /*54a0*/  BPT.TRAP 0x1 ;  /* 0x000000040000795c */ /* 0x000fe20000300000 */
.L_x_104:
[----:B------:R-:W-:Y:S01]  /*54b0*/  R2UR UR56, R15 ;  /* 0x000000000f3872ca */ /* 0x000fe200000e0000 */
[C---:B------:R-:W-:Y:S01]  /*54c0*/  IMAD R15, R6.reuse, 0x10000, R15 ;  /* 0x00010000060f7824 */ /* 0x040fe200078e020f */
[----:B------:R-:W-:Y:S01]  /*54d0*/  R2UR UR10, R21 ;  /* 0x00000000150a72ca */ /* 0x000fe200000e0000 */
[----:B------:R-:W-:Y:S01]  /*54e0*/  UIADD3 UR22, UP0, UR14, 0xf0, URZ ;  /* 0x000000f00e167890 */ /* 0x000fe2000ff1e03f */
[----:B------:R-:W-:Y:S01]  /*54f0*/  R2UR UR16, R6 ;  /* 0x00000000061072ca */ /* 0x000fe200000e0000 */
[----:B------:R-:W-:Y:S01]  /*5500*/  VIADD R4, R4, 0xffffffff ;  /* 0xffffffff04047836 */ /* 0x000fe20000000000 */
[----:B------:R-:W-:Y:S01]  /*5510*/  R2UR UR32, R15 ;  /* 0x000000000f2072ca */ /* 0x000fe200000e0000 */
[----:B------:R-:W-:Y:S01]  /*5520*/  UIADD3.X UR23, URZ, UR15, URZ, UP0, !UPT ;  /* 0x0000000f3f177290 */ /* 0x000fe200087fe43f */
[----:B------:R-:W-:Y:S01]  /*5530*/  R2UR UR9, R14 ;  /* 0x000000000e0972ca */ /* 0x000fe200000e0000 */
[----:B------:R-:W-:Y:S01]  /*5540*/  UIADD3 UR6, UP1, UR14, 0x1f0, URZ ;  /* 0x000001f00e067890 */ /* 0x000fe2000ff3e03f */
[----:B------:R-:W-:Y:S01]  /*5550*/  R2UR UR11, R19 ;  /* 0x00000000130b72ca */ /* 0x000fe200000e0000 */
[----:B------:R-:W-:Y:S01]  /*5560*/  UMOV UR4, 0x0 ;  /* 0x0000000000047882 */ /* 0x000fe20000000000 */
[----:B------:R-:W-:Y:S01]  /*5570*/  R2UR UR12, R8 ;  /* 0x00000000080c72ca */ /* 0x000fe200000e0000 */
[----:B------:R-:W-:Y:S01]  /*5580*/  UIADD3 UR56, UR56, 0x50100, URZ ;  /* 0x0005010038387890 */ /* 0x000fe2000fffe03f */
[----:B------:R-:W-:Y:S01]  /*5590*/  R2UR UR59, R20 ;  /* 0x00000000143b72ca */ /* 0x000fe200000e0000 */
[----:B------:R-:W-:Y:S01]  /*55a0*/  UIADD3 UR50, UR10, 0x20, URZ ;  /* 0x000000200a327890 */ /* 0x000fe2000fffe03f */
[----:B------:R-:W-:Y:S01]  /*55b0*/  ISETP.GT.AND P3, PT, R4, 0x1, PT ;  /* 0x000000010400780c */ /* 0x000fe20003f64270 */
[----:B------:R-:W-:Y:S01]  /*55c0*/  ULEA UR56, UR16, UR56, 0xf ;  /* 0x0000003810387291 */ /* 0x000fe2000f8e783f */
[----:B------:R-:W-:Y:S01]  /*55d0*/  VIADD R6, R6, 0x1 ;  /* 0x0000000106067836 */ /* 0x000fe20000000000 */
[----:B------:R-:W-:Y:S01]  /*55e0*/  UIADD3 UR8, UR32, 0x100, URZ ;  /* 0x0000010020087890 */ /* 0x000fe2000fffe03f */
[----:B------:R-:W-:Y:S01]  /*55f0*/  VIADD R21, R21, 0x80 ;  /* 0x0000008015157836 */ /* 0x000fe20000000000 */
[----:B------:R-:W-:-:S02]  /*5600*/  UIADD3 UR48, UR32, 0x4100, URZ ;  /* 0x0000410020307890 */ /* 0x000fc4000fffe03f */
[----:B------:R-:W-:Y:S01]  /*5610*/  UIADD3 UR42, UR10, 0x40, URZ ;  /* 0x000000400a2a7890 */ /* 0x000fe2000fffe03f */
[C---:B------:R-:W-:Y:S01]  /*5620*/  ISETP.NE.AND P1, PT, R6.reuse, 0x5, PT ;  /* 0x000000050600780c */ /* 0x040fe20003f25270 */
[----:B------:R-:W-:Y:S02]  /*5630*/  UIADD3 UR40, UR32, 0x8100, URZ ;  /* 0x0000810020287890 */ /* 0x000fe4000fffe03f */
[----:B------:R-:W-:Y:S01]  /*5640*/  UIADD3 UR34, UR10, 0x60, URZ ;  /* 0x000000600a227890 */ /* 0x000fe2000fffe03f */
[----:B------:R-:W-:Y:S01]  /*5650*/  SEL R14, RZ, 0x1, P1 ;  /* 0x00000001ff0e7807 */ /* 0x000fe20000800000 */
[----:B------:R-:W-:Y:S01]  /*5660*/  UIADD3 UR32, UR32, 0xc100, URZ ;  /* 0x0000c10020207890 */ /* 0x000fe2000fffe03f */
[----:B------:R-:W-:Y:S01]  /*5670*/  SEL R6, R6, RZ, P1 ;  /* 0x000000ff06067207 */ /* 0x000fe20000800000 */
[----:B------:R-:W-:Y:S01]  /*5680*/  UMOV UR5, 0x10000000 ;  /* 0x1000000000057882 */ /* 0x000fe20000000000 */
[----:B------:R-:W-:Y:S01]  /*5690*/  UIADD3.X UR7, URZ, UR15, URZ, UP1, !UPT ;  /* 0x0000000f3f077290 */ /* 0x000fe20008ffe43f */
[----:B------:R0:W-:Y:S01]  /*56a0*/  UTMALDG.3D [UR8], [UR22], desc[UR4] ;  /* 0x00000408160075b4 */ /* 0x0001e20008011000 */
[----:B------:R-:W-:Y:S01]  /*56b0*/  UIADD3 UR24, UR56, 0x2000, URZ ;  /* 0x0000200038187890 */ /* 0x000fe2000fffe03f */
[----:B------:R-:W-:Y:S01]  /*56c0*/  LOP3.LUT R5, R5, R14, RZ, 0x3c, !PT ;  /* 0x0000000e05057212 */ /* 0x000fe200078e3cff */
[----:B------:R-:W-:Y:S01]  /*56d0*/  UIADD3 UR16, UR56, 0x4000, URZ ;  /* 0x0000400038107890 */ /* 0x000fe2000fffe03f */
[----:B------:R-:W-:Y:S01]  /*56e0*/  UMOV UR49, UR9 ;  /* 0x0000000900317c82 */ /* 0x000fe20008000000 */
        /* <DEDUP_REMOVED lines=8> */
[----:B------:R1:W-:Y:S01]  /*5770*/  UTMALDG.3D [UR48], [UR22], desc[UR4] ;  /* 0x00000430160075b4 */ /* 0x0003e20008011000 */
        /* <DEDUP_REMOVED lines=9> */
[----:B0-----:R-:W-:Y:S01]  /*5810*/  UIADD3 UR8, UR56, 0x6000, URZ ;  /* 0x0000600038087890 */ /* 0x001fe2000fffe03f */
[----:B------:R-:W-:Y:S01]  /*5820*/  UMOV UR19, UR59 ;  /* 0x0000003b00137c82 */ /* 0x000fe20008000000 */
[----:B------:R-:W-:Y:S01]  /*5830*/  UMOV UR20, UR12 ;  /* 0x0000000c00147c82 */ /* 0x000fe20008000000 */
[----:B------:R-:W-:Y:S01]  /*5840*/  UMOV UR18, UR42 ;  /* 0x0000002a00127c82 */ /* 0x000fe20008000000 */
[----:B------:R-:W-:Y:S01]  /*5850*/  UMOV UR11, UR59 ;  /* 0x0000003b000b7c82 */ /* 0x000fe20008000000 */
[----:B------:R1:W-:Y:S01]  /*5860*/  UTMALDG.3D [UR32], [UR22], desc[UR4] ;  /* 0x00000420160075b4 */ /* 0x0003e20008011000 */
[----:B------:R-:W-:Y:S01]  /*5870*/  UMOV UR10, UR34 ;  /* 0x00000022000a7c82 */ /* 0x000fe20008000000 */
[----:B------:R1:W-:Y:S01]  /*5880*/  UTMALDG.3D [UR56], [UR6], desc[UR4] ;  /* 0x00000438060075b4 */ /* 0x0003e20008011000 */
[----:B------:R1:W-:Y:S01]  /*5890*/  UTMALDG.3D [UR24], [UR6], desc[UR4] ;  /* 0x00000418060075b4 */ /* 0x0003e20008011000 */
[----:B------:R1:W-:Y:S01]  /*58a0*/  UTMALDG.3D [UR16], [UR6], desc[UR4] ;  /* 0x00000410060075b4 */ /* 0x0003e20008011000 */
[----:B------:R1:W-:Y:S02]  /*58b0*/  UTMALDG.3D [UR8], [UR6], desc[UR4] ;  /* 0x00000408060075b4 */ /* 0x0003e40008011000 */
[----:B-1----:R-:W-:Y:S05]  /*58c0*/  @P3 BRA `(.L_x_105) ;  /* 0xfffffff800bc3947 */ /* 0x002fea000383ffff */
.L_x_101:
[----:B------:R-:W-:Y:S05]  /*58d0*/  BSYNC B1 ;  /* 0x0000000000017941 */ /* 0x000fea0003800000 */
.L_x_100:
[----:B------:R-:W-:Y:S01]  /*58e0*/  LOP3.LUT P3, RZ, R13, 0xff, RZ, 0xc0, !PT ;  /* 0x000000ff0dff7812 */ /* 0x000fe2000786c0ff */
[----:B------:R-:W-:Y:S01]  /*58f0*/  IMAD.IADD R12, R3, 0x1, R12 ;  /* 0x00000001030c7824 */ /* 0x000fe200078e020c */
[----:B------:R-:W-:Y:S01]  /*5900*/  IADD3 R16, P4, R16, UR38, RZ ;  /* 0x0000002610107c10 */ /* 0x000fe2000ff9e0ff */
[----:B------:R-:W-:Y:S01]  /*5910*/  ULDC.64 UR4, c[0x0][0x650] ;  /* 0x0001940000047ab9 */ /* 0x000fe20000000a00 */
[----:B------:R-:W-:Y:S01]  /*5920*/  BSSY B1, `(.L_x_106) ;  /* 0x000006a000017945 */ /* 0x000fe20003800000 */
[----:B------:R-:W-:Y:S01]  /*5930*/  IMAD.MOV.U32 R19, RZ, RZ, -0x1 ;  /* 0xffffffffff137424 */ /* 0x000fe200078e00ff */
[----:B------:R-:W-:Y:S01]  /*5940*/  ISETP.GT.U32.AND P1, PT, R12, 0x4, PT ;  /* 0x000000040c00780c */ /* 0x000fe20003f24070 */
[----:B------:R-:W-:Y:S01]  /*5950*/  IMAD.MOV.U32 R20, RZ, RZ, -0x1 ;  /* 0xffffffffff147424 */ /* 0x000fe200078e00ff */
[----:B------:R-:W-:Y:S01]  /*5960*/  IADD3.X R17, R17, UR37, RZ, P4, !PT ;  /* 0x0000002511117c10 */ /* 0x000fe2000a7fe4ff */
[----:B------:R-:W-:Y:S01]  /*5970*/  IMAD.MOV.U32 R8, RZ, RZ, -0x1 ;  /* 0xffffffffff087424 */ /* 0x000fe200078e00ff */
[----:B------:R-:W-:-:S02]  /*5980*/  ISETP.LT.U32.AND P1, PT, R3, 0x5, P1 ;  /* 0x000000050300780c */ /* 0x000fc40000f21070 */
[----:B------:R-:W-:Y:S01]  /*5990*/  PRMT R13, RZ, 0x7610, R13 ;  /* 0x00007610ff0d7816 */ /* 0x000fe2000000000d */
[----:B------:R-:W0:Y:S01]  /*59a0*/  @P3 S2R R5, SR_CgaCtaId ;  /* 0x0000000000053919 */ /* 0x000e220000008800 */
[----:B------:R-:W-:-:S04]  /*59b0*/  @P3 MOV R4, 0x400 ;  /* 0x0000040000043802 */ /* 0x000fc80000000f00 */
[----:B0-----:R-:W-:Y:S01]  /*59c0*/  @P3 LEA R6, R5, R4, 0x18 ;  /* 0x0000000405063211 */ /* 0x001fe200078ec0ff */
[----:B------:R-:W-:-:S03]  /*59d0*/  IMAD.WIDE.U32 R4, R12, -0x33333333, RZ ;  /* 0xcccccccd0c047825 */ /* 0x000fc600078e00ff */
[----:B------:R0:W-:Y:S01]  /*59e0*/  @P3 SYNCS.ARRIVE.TRANS64.A1T0 RZ, [R6+URZ+0x68], RZ ;  /* 0x000068ff06ff39a7 */ /* 0x0001e2000810003f */
[----:B------:R-:W-:Y:S02]  /*59f0*/  ISETP.GE.U32.AND P3, PT, R3, 0x5, PT ;  /* 0x000000050300780c */ /* 0x000fe40003f66070 */
[----:B------:R-:W-:Y:S02]  /*5a00*/  SHF.R.U32.HI R7, RZ, 0x2, R5 ;  /* 0x00000002ff077819 */ /* 0x000fe40000011605 */
[----:B------:R-:W-:Y:S02]  /*5a10*/  SEL R5, RZ, 0x1, !P1 ;  /* 0x00000001ff057807 */ /* 0x000fe40004800000 */
[----:B------:R-:W-:Y:S01]  /*5a20*/  ISETP.GE.U32.AND P1, PT, R16, UR4, PT ;  /* 0x0000000410007c0c */ /* 0x000fe2000bf26070 */
[----:B------:R-:W-:Y:S01]  /*5a30*/  IMAD R12, R7, -0x5, R12 ;  /* 0xfffffffb070c7824 */ /* 0x000fe200078e020c */
[----:B------:R-:W-:Y:S02]  /*5a40*/  LOP3.LUT R0, R0, R5, RZ, 0x3c, !PT ;  /* 0x0000000500007212 */ /* 0x000fe400078e3cff */
[----:B------:R-:W-:-:S02]  /*5a50*/  ISETP.GE.U32.AND.EX P1, PT, R17, UR5, PT, P1 ;  /* 0x0000000511007c0c */ /* 0x000fc4000bf26110 */
[----:B------:R-:W-:Y:S02]  /*5a60*/  PRMT R4, RZ, 0x7610, R4 ;  /* 0x00007610ff047816 */ /* 0x000fe40000000004 */
[----:B------:R-:W-:-:S09]  /*5a70*/  @P3 LOP3.LUT R0, R0, 0x1, R7, 0x78, !PT ;  /* 0x0000000100003812 */ /* 0x000fd200078e7807 */
[----:B0-----:R-:W-:Y:S05]  /*5a80*/  @P1 BRA `(.L_x_107) ;  /* 0x00000004004c1947 */ /* 0x001fea0003800000 */
[----:B------:R-:W-:Y:S01]  /*5a90*/  ULDC.64 UR4, c[0x0][0x628] ;  /* 0x00018a0000047ab9 */ /* 0x000fe20000000a00 */
[----:B------:R-:W0:Y:S01]  /*5aa0*/  S2R R15, SR_CTAID.X ;  /* 0x00000000000f7919 */ /* 0x000e220000002500 */
[----:B------:R-:W-:Y:S01]  /*5ab0*/  ISETP.NE.U32.AND P1, PT, RZ, UR4, PT ;  /* 0x00000004ff007c0c */ /* 0x000fe2000bf25070 */
[----:B------:R-:W-:Y:S01]  /*5ac0*/  ULDC UR7, c[0x0][0x630] ;  /* 0x00018c0000077ab9 */ /* 0x000fe20000000800 */
[----:B------:R-:W-:Y:S01]  /*5ad0*/  IMAD.MOV.U32 R4, RZ, RZ, R16 ;  /* 0x000000ffff047224 */ /* 0x000fe200078e0010 */
[----:B------:R-:W1:Y:S01]  /*5ae0*/  S2R R14, SR_CTAID.Y ;  /* 0x00000000000e7919 */ /* 0x000e620000002600 */
[----:B------:R-:W-:Y:S01]  /*5af0*/  ISETP.NE.AND.EX P1, PT, RZ, UR5, PT, P1 ;  /* 0x00000005ff007c0c */ /* 0x000fe2000bf25310 */
[----:B------:R-:W-:-:S12]  /*5b00*/  IMAD.MOV.U32 R5, RZ, RZ, R17 ;  /* 0x000000ffff057224 */ /* 0x000fd800078e0011 */
[----:B------:R-:W-:Y:S05]  /*5b10*/  @!P1 BRA `(.L_x_108) ;  /* 0x0000000000289947 */ /* 0x000fea0003800000 */
[----:B------:R-:W-:Y:S02]  /*5b20*/  ULDC UR6, c[0x0][0x634] ;  /* 0x00018d0000067ab9 */ /* 0x000fe40000000800 */
[----:B------:R-:W-:-:S05]  /*5b30*/  IADD3 R9, P1, R16, UR6, RZ ;  /* 0x0000000610097c10 */ /* 0x000fca000ff3e0ff */
[----:B------:R-:W-:-:S04]  /*5b40*/  IMAD.X R19, RZ, RZ, R17, P1 ;  /* 0x000000ffff137224 */ /* 0x000fc800008e0611 */
[----:B------:R-:W-:-:S04]  /*5b50*/  IMAD.WIDE.U32 R6, R19, UR4, RZ ;  /* 0x0000000413067c25 */ /* 0x000fc8000f8e00ff */
[----:B------:R-:W-:-:S04]  /*5b60*/  IMAD.WIDE.U32 R6, P1, R9, UR5, R6 ;  /* 0x0000000509067c25 */ /* 0x000fc8000f820006 */
[----:B------:R-:W-:-:S04]  /*5b70*/  IMAD.WIDE.U32 R8, R9, UR4, RZ ;  /* 0x0000000409087c25 */ /* 0x000fc8000f8e00ff */
[----:B------:R-:W-:Y:S01]  /*5b80*/  IMAD.X R5, RZ, RZ, RZ, P1 ;  /* 0x000000ffff057224 */ /* 0x000fe200008e06ff */
[----:B------:R-:W-:Y:S01]  /*5b90*/  IADD3 RZ, P1, R9, R6, RZ ;  /* 0x0000000609ff7210 */ /* 0x000fe20007f3e0ff */
[----:B------:R-:W-:-:S04]  /*5ba0*/  IMAD.MOV.U32 R4, RZ, RZ, R7 ;  /* 0x000000ffff047224 */ /* 0x000fc800078e0007 */
[----:B------:R-:W-:-:S08]  /*5bb0*/  IMAD.WIDE.U32.X R4, R19, UR5, R4, P1 ;  /* 0x0000000513047c25 */ /* 0x000fd000088e0404 */
.L_x_108:
[--C-:B------:R-:W-:Y:S01]  /*5bc0*/  SHF.R.U64 R8, R4, UR7, R5.reuse ;  /* 0x0000000704087c19 */ /* 0x100fe20008001205 */
[----:B------:R-:W-:Y:S01]  /*5bd0*/  ULDC.64 UR4, c[0x0][0x620] ;  /* 0x0001880000047ab9 */ /* 0x000fe20000000a00 */
[----:B------:R-:W-:Y:S01]  /*5be0*/  SHF.R.U32.HI R4, RZ, UR7, R5 ;  /* 0x00000007ff047c19 */ /* 0x000fe20008011605 */
[----:B------:R-:W2:Y:S01]  /*5bf0*/  LDC R24, c[0x0][0x144] ;  /* 0x00005100ff187b82 */ /* 0x000ea20000000800 */
[----:B------:R-:W-:Y:S01]  /*5c00*/  IADD3 R7, P1, RZ, -R8, RZ ;  /* 0x80000008ff077210 */ /* 0x000fe20007f3e0ff */
[----:B------:R-:W-:Y:S01]  /*5c10*/  ULDC.64 UR8, c[0x0][0x640] ;  /* 0x0001900000087ab9 */ /* 0x000fe20000000a00 */
[----:B0-----:R-:W-:Y:S01]  /*5c20*/  I2FP.F32.U32 R9, R15 ;  /* 0x0000000f00097245 */ /* 0x001fe20000201000 */
[----:B------:R-:W-:Y:S02]  /*5c30*/  ULDC UR6, c[0x0][0x608] ;  /* 0x0001820000067ab9 */ /* 0x000fe40000000800 */
[----:B------:R-:W-:Y:S01]  /*5c40*/  IMAD.X R4, RZ, RZ, ~R4, P1 ;  /* 0x000000ffff047224 */ /* 0x000fe200008e0e04 */
[----:B------:R-:W-:Y:S01]  /*5c50*/  ISETP.NE.U32.AND P1, PT, RZ, UR8, PT ;  /* 0x00000008ff007c0c */ /* 0x000fe2000bf25070 */
[----:B------:R-:W0:Y:S02]  /*5c60*/  LDC R21, c[0x0][0x148] ;  /* 0x00005200ff157b82 */ /* 0x000e240000000800 */
[----:B------:R-:W-:Y:S01]  /*5c70*/  IMAD R6, R4, UR4, RZ ;  /* 0x0000000404067c24 */ /* 0x000fe2000f8e02ff */
[----:B------:R-:W-:Y:S01]  /*5c80*/  ISETP.NE.AND.EX P1, PT, RZ, UR9, PT, P1 ;  /* 0x00000009ff007c0c */ /* 0x000fe2000bf25310 */
[----:B------:R-:W-:Y:S01]  /*5c90*/  IMAD.WIDE.U32 R4, R7, UR4, R16 ;  /* 0x0000000407047c25 */ /* 0x000fe2000f8e0010 */
[----:B------:R-:W-:-:S03]  /*5ca0*/  ULDC UR4, c[0x0][0x150] ;  /* 0x0000540000047ab9 */ /* 0x000fc60000000800 */
[----:B------:R-:W-:Y:S02]  /*5cb0*/  IMAD R7, R7, UR5, R6 ;  /* 0x0000000507077c24 */ /* 0x000fe4000f8e0206 */
[----:B------:R-:W-:Y:S01]  /*5cc0*/  FMUL R6, R9, UR4 ;  /* 0x0000000409067c20 */ /* 0x000fe20008400000 */
[----:B------:R-:W-:Y:S01]  /*5cd0*/  ULDC UR4, c[0x0][0x618] ;  /* 0x0001860000047ab9 */ /* 0x000fe20000000800 */
[----:B------:R-:W-:Y:S01]  /*5ce0*/  ULDC UR5, c[0x0][0x154] ;  /* 0x0000550000057ab9 */ /* 0x000fe20000000800 */
[----:B------:R-:W-:-:S03]  /*5cf0*/  IMAD.IADD R5, R5, 0x1, R7 ;  /* 0x0000000105057824 */ /* 0x000fc600078e0207 */
[----:B------:R-:W3:Y:S02]  /*5d00*/  F2I.U32.TRUNC.NTZ R6, R6 ;  /* 0x0000000600067305 */ /* 0x000ee4000020f000 */
[----:B------:R-:W-:Y:S02]  /*5d10*/  SHF.R.U64 R9, R4, UR4, R5 ;  /* 0x0000000404097c19 */ /* 0x000fe40008001205 */
[----:B-1----:R-:W-:-:S05]  /*5d20*/  I2FP.F32.U32 R4, R14 ;  /* 0x0000000e00047245 */ /* 0x002fca0000201000 */
[----:B------:R-:W-:Y:S01]  /*5d30*/  FMUL R22, R4, UR5 ;  /* 0x0000000504167c20 */ /* 0x000fe20008400000 */
[----:B------:R-:W-:Y:S01]  /*5d40*/  SHF.R.U32.HI R4, RZ, UR4, R5 ;  /* 0x00000004ff047c19 */ /* 0x000fe20008011605 */
[----:B------:R-:W-:-:S03]  /*5d50*/  ULDC UR4, c[0x0][0x658] ;  /* 0x0001960000047ab9 */ /* 0x000fc60000000800 */
[--C-:B------:R-:W-:Y:S01]  /*5d60*/  SHF.R.U64 R20, R9, UR6, R4.reuse ;  /* 0x0000000609147c19 */ /* 0x100fe20008001204 */
[----:B------:R-:W1:Y:S01]  /*5d70*/  F2I.U32.TRUNC.NTZ R22, R22 ;  /* 0x0000001600167305 */ /* 0x000e62000020f000 */
[----:B------:R-:W-:Y:S01]  /*5d80*/  SHF.R.U32.HI R5, RZ, UR6, R4 ;  /* 0x00000006ff057c19 */ /* 0x000fe20008011604 */
[----:B---3--:R-:W-:-:S03]  /*5d90*/  IMAD.MOV R6, RZ, RZ, -R6 ;  /* 0x000000ffff067224 */ /* 0x008fc600078e0a06 */
[----:B------:R-:W-:Y:S01]  /*5da0*/  SHF.R.U64 R19, R20, UR4, R5 ;  /* 0x0000000414137c19 */ /* 0x000fe20008001205 */
[----:B--2---:R-:W-:Y:S01]  /*5db0*/  IMAD R15, R24, R6, R15 ;  /* 0x00000006180f7224 */ /* 0x004fe200078e020f */
[----:B------:R-:W-:-:S03]  /*5dc0*/  SHF.R.U32.HI R23, RZ, UR4, R5 ;  /* 0x00000004ff177c19 */ /* 0x000fc60008011605 */
[----:B------:R-:W-:Y:S02]  /*5dd0*/  IMAD.MOV.U32 R4, RZ, RZ, R19 ;  /* 0x000000ffff047224 */ /* 0x000fe400078e0013 */
[----:B------:R-:W-:Y:S01]  /*5de0*/  IMAD.MOV.U32 R5, RZ, RZ, R23 ;  /* 0x000000ffff057224 */ /* 0x000fe200078e0017 */
[----:B-1----:R-:W-:Y:S06]  /*5df0*/  @!P1 BRA `(.L_x_109) ;  /* 0x0000000000289947 */ /* 0x002fec0003800000 */
[----:B------:R-:W-:Y:S02]  /*5e00*/  ULDC UR4, c[0x0][0x64c] ;  /* 0x0001930000047ab9 */ /* 0x000fe40000000800 */
[----:B------:R-:W-:-:S05]  /*5e10*/  IADD3 R5, P1, R19, UR4, RZ ;  /* 0x0000000413057c10 */ /* 0x000fca000ff3e0ff */
[----:B------:R-:W-:-:S04]  /*5e20*/  IMAD.X R23, RZ, RZ, R23, P1 ;  /* 0x000000ffff177224 */ /* 0x000fc800008e0617 */
[----:B------:R-:W-:-:S04]  /*5e30*/  IMAD.WIDE.U32 R6, R23, UR8, RZ ;  /* 0x0000000817067c25 */ /* 0x000fc8000f8e00ff */
[----:B------:R-:W-:-:S04]  /*5e40*/  IMAD.WIDE.U32 R6, P1, R5, UR9, R6 ;  /* 0x0000000905067c25 */ /* 0x000fc8000f820006 */
[----:B------:R-:W-:-:S04]  /*5e50*/  IMAD.WIDE.U32 R4, R5, UR8, RZ ;  /* 0x0000000805047c25 */ /* 0x000fc8000f8e00ff */
[----:B------:R-:W-:Y:S01]  /*5e60*/  IMAD.MOV.U32 R4, RZ, RZ, R7 ;  /* 0x000000ffff047224 */ /* 0x000fe200078e0007 */
[----:B------:R-:W-:Y:S01]  /*5e70*/  IADD3 RZ, P3, R5, R6, RZ ;  /* 0x0000000605ff7210 */ /* 0x000fe20007f7e0ff */
[----:B------:R-:W-:-:S04]  /*5e80*/  IMAD.X R5, RZ, RZ, RZ, P1 ;  /* 0x000000ffff057224 */ /* 0x000fc800008e06ff */
[----:B------:R-:W-:-:S08]  /*5e90*/  IMAD.WIDE.U32.X R4, R23, UR9, R4, P3 ;  /* 0x0000000917047c25 */ /* 0x000fd000098e0404 */
.L_x_109:
[----:B------:R-:W-:Y:S01]  /*5ea0*/  ISETP.NE.AND P1, PT, R2, 0x1, PT ;  /* 0x000000010200780c */ /* 0x000fe20003f25270 */
[----:B------:R-:W-:Y:S01]  /*5eb0*/  ULDC UR4, c[0x0][0x648] ;  /* 0x0001920000047ab9 */ /* 0x000fe20000000800 */
[----:B------:R-:W-:Y:S01]  /*5ec0*/  LOP3.LUT R20, R20, UR29, RZ, 0xc0, !PT ;  /* 0x0000001d14147c12 */ /* 0x000fe2000f8ec0ff */
[----:B------:R-:W-:Y:S01]  /*5ed0*/  IMAD.MOV R22, RZ, RZ, -R22 ;  /* 0x000000ffff167224 */ /* 0x000fe200078e0a16 */
[----:B------:R-:W-:Y:S01]  /*5ee0*/  SHF.R.U64 R5, R4, UR4, R5 ;  /* 0x0000000404057c19 */ /* 0x000fe20008001205 */
[----:B------:R-:W-:Y:S01]  /*5ef0*/  ULDC UR4, c[0x0][0x638] ;  /* 0x00018e0000047ab9 */ /* 0x000fe20000000800 */
[----:B------:R-:W-:Y:S01]  /*5f00*/  LOP3.LUT R6, R9, UR13, RZ, 0xc0, !PT ;  /* 0x0000000d09067c12 */ /* 0x000fe2000f8ec0ff */
[----:B------:R-:W-:Y:S02]  /*5f10*/  ULDC UR5, c[0x0][0x610] ;  /* 0x0001840000057ab9 */ /* 0x000fe40000000800 */
[----:B------:R-:W-:Y:S02]  /*5f20*/  IMAD.MOV R4, RZ, RZ, -R5 ;  /* 0x000000ffff047224 */ /* 0x000fe400078e0a05 */
[----:B------:R-:W-:-:S02]  /*5f30*/  IMAD R20, R5, UR21, R20 ;  /* 0x0000001505147c24 */ /* 0x000fc4000f8e0214 */
[----:B0-----:R-:W-:Y:S02]  /*5f40*/  @P1 IMAD R15, R21, R22, R14 ;  /* 0x00000016150f1224 */ /* 0x001fe400078e020e */
[----:B------:R-:W-:Y:S01]  /*5f50*/  IMAD R19, R4, UR4, R19 ;  /* 0x0000000404137c24 */ /* 0x000fe2000f8e0213 */
[----:B------:R-:W-:Y:S01]  /*5f60*/  ULDC UR4, c[0x0][0x600] ;  /* 0x0001800000047ab9 */ /* 0x000fe20000000800 */
[----:B------:R-:W-:Y:S02]  /*5f70*/  IMAD R15, R20, UR5, R15 ;  /* 0x00000005140f7c24 */ /* 0x000fe4000f8e020f */
[----:B------:R-:W-:Y:S02]  /*5f80*/  IMAD R6, R19, UR4, R6 ;  /* 0x0000000413067c24 */ /* 0x000fe4000f8e0206 */
[----:B------:R-:W-:-:S03]  /*5f90*/  IMAD.MOV.U32 R4, RZ, RZ, 0x1 ;  /* 0x00000001ff047424 */ /* 0x000fc600078e00ff */
[----:B------:R-:W-:Y:S02]  /*5fa0*/  SEL R20, R6, R15, !P1 ;  /* 0x0000000f06147207 */ /* 0x000fe40004800000 */
[----:B------:R-:W-:-:S07]  /*5fb0*/  SEL R19, R15, R6, !P1 ;  /* 0x000000060f137207 */ /* 0x000fce0004800000 */
.L_x_107:
[----:B------:R-:W-:Y:S05]  /*5fc0*/  BSYNC B1 ;  /* 0x0000000000017941 */ /* 0x000fea0003800000 */
.L_x_106:
[----:B------:R-:W-:-:S13]  /*5fd0*/  LOP3.LUT P1, RZ, R4, 0xff, RZ, 0xc0, !PT ;  /* 0x000000ff04ff7812 */ /* 0x000fda000782c0ff */
[----:B------:R-:W-:Y:S05]  /*5fe0*/  @P1 BRA `(.L_x_110) ;  /* 0xfffffff000c01947 */ /* 0x000fea000383ffff */
[----:B------:R-:W-:Y:S05]  /*5ff0*/  BSYNC B0 ;  /* 0x0000000000007941 */ /* 0x000fea0003800000 */
.L_x_98:
[----:B------:R-:W-:-:S03]  /*6000*/  UMOV UR4, 0xffffffff ;  /* 0xffffffff00047882 */ /* 0x000fc60000000000 */
[----:B------:R-:W-:Y:S05]  /*6010*/  BRA.DIV UR4, `(.L_x_111) ;  /* 0x00000006043c7947 */ /* 0x000fea000b800000 */
[----:B------:R-:W-:-:S13]  /*6020*/  ELECT P6, URZ, PT ;  /* 0x00000000003f782f */ /* 0x000fda00038c0000 */
.L_x_126:
[----:B------:R-:W-:Y:S04]  /*6030*/  BSSY B0, `(.L_x_112) ;  /* 0x0000034000007945 */ /* 0x000fe80003800000 */
[----:B------:R-:W-:Y:S05]  /*6040*/  @!P6 BRA `(.L_x_113) ;  /* 0x0000000000c8e947 */ /* 0x000fea0003800000 */
[----:B------:R-:W-:-:S04]  /*6050*/  LOP3.LUT R18, R18, 0x2, RZ, 0xfc, !PT ;  /* 0x0000000212127812 */ /* 0x000fc800078efcff */
[----:B------:R-:W-:-:S13]  /*6060*/  ISETP.NE.AND P0, PT, R18, 0x3, PT ;  /* 0x000000031200780c */ /* 0x000fda0003f05270 */
[----:B------:R-:W-:Y:S05]  /*6070*/  @!P0 BRA `(.L_x_114) ;  /* 0x0000000000048947 */ /* 0x000fea0003800000 */
[----:B------:R-:W-:Y:S01]  /*6080*/  BPT.TRAP 0x1 ;  /* 0x000000040000795c */ /* 0x000fe20000300000 */
.L_x_114:
[----:B------:R-:W0:Y:S01]  /*6090*/  S2R R3, SR_CgaCtaId ;  /* 0x0000000000037919 */ /* 0x000e220000008800 */
[----:B------:R-:W-:-:S04]  /*60a0*/  MOV R2, 0x400 ;  /* 0x0000040000027802 */ /* 0x000fc80000000f00 */
[----:B0-----:R-:W-:Y:S02]  /*60b0*/  LEA R3, R3, R2, 0x18 ;  /* 0x0000000203037211 */ /* 0x001fe400078ec0ff */
[----:B------:R-:W-:-:S03]  /*60c0*/  SHF.L.U32 R2, R0, 0x1f, RZ ;  /* 0x0000001f00027819 */ /* 0x000fc600000006ff */
[----:B------:R-:W-:-:S04]  /*60d0*/  VIADD R3, R3, 0x28 ;  /* 0x0000002803037836 */ /* 0x000fc80000000000 */
[C---:B------:R-:W-:Y:S02]  /*60e0*/  IMAD R7, R12.reuse, 0x8, R3 ;  /* 0x000000080c077824 */ /* 0x040fe400078e0203 */
[----:B------:R-:W-:Y:S02]  /*60f0*/  VIADD R12, R12, 0x1 ;  /* 0x000000010c0c7836 */ /* 0x000fe40000000000 */
[----:B------:R-:W0:Y:S03]  /*6100*/  SYNCS.PHASECHK.TRANS64.TRYWAIT P0, [R7+URZ], R2 ;  /* 0x00000002070075a7 */ /* 0x000e26000800017f */
[----:B------:R-:W-:-:S04]  /*6110*/  ISETP.NE.AND P1, PT, R12, 0x5, PT ;  /* 0x000000050c00780c */ /* 0x000fc80003f25270 */
[----:B------:R-:W-:Y:S02]  /*6120*/  SEL R5, RZ, 0x1, P1 ;  /* 0x00000001ff057807 */ /* 0x000fe40000800000 */
[----:B------:R-:W-:Y:S02]  /*6130*/  SEL R12, R12, RZ, P1 ;  /* 0x000000ff0c0c7207 */ /* 0x000fe40000800000 */
[----:B------:R-:W-:-:S03]  /*6140*/  LOP3.LUT R5, R0, R5, RZ, 0x3c, !PT ;  /* 0x0000000500057212 */ /* 0x000fc600078e3cff */
[----:B------:R-:W-:Y:S01]  /*6150*/  IMAD R9, R12, 0x8, R3 ;  /* 0x000000080c097824 */ /* 0x000fe200078e0203 */
[----:B------:R-:W-:Y:S01]  /*6160*/  SHF.L.U32 R4, R5, 0x1f, RZ ;  /* 0x0000001f05047819 */ /* 0x000fe200000006ff */
[----:B0-----:R-:W-:Y:S06]  /*6170*/  @!P0 BRA `(.L_x_115) ;  /* 0x0000000400048947 */ /* 0x001fec0003800000 */
.L_x_127:
[----:B------:R-:W1:Y:S01]  /*6180*/  SYNCS.PHASECHK.TRANS64.TRYWAIT P0, [R9+URZ], R4 ;  /* 0x00000004090075a7 */ /* 0x000e62000800017f */
[----:B------:R-:W-:-:S05]  /*6190*/  VIADD R0, R12, 0x1 ;  /* 0x000000010c007836 */ /* 0x000fca0000000000 */
[----:B------:R-:W-:-:S04]  /*61a0*/  ISETP.NE.AND P1, PT, R0, 0x5, PT ;  /* 0x000000050000780c */ /* 0x000fc80003f25270 */
[----:B0-----:R-:W-:Y:S02]  /*61b0*/  SEL R2, RZ, 0x1, P1 ;  /* 0x00000001ff027807 */ /* 0x001fe40000800000 */
[----:B------:R-:W-:Y:S02]  /*61c0*/  SEL R0, R0, RZ, P1 ;  /* 0x000000ff00007207 */ /* 0x000fe40000800000 */
[----:B------:R-:W-:-:S03]  /*61d0*/  LOP3.LUT R7, R5, R2, RZ, 0x3c, !PT ;  /* 0x0000000205077212 */ /* 0x000fc600078e3cff */
[----:B------:R-:W-:Y:S01]  /*61e0*/  IMAD R6, R0, 0x8, R3 ;  /* 0x0000000800067824 */ /* 0x000fe200078e0203 */
[----:B------:R-:W-:Y:S01]  /*61f0*/  SHF.L.U32 R5, R7, 0x1f, RZ ;  /* 0x0000001f07057819 */ /* 0x000fe200000006ff */
[----:B-1----:R-:W-:Y:S06]  /*6200*/  @!P0 BRA `(.L_x_116) ;  /* 0x0000000000f48947 */ /* 0x002fec0003800000 */
.L_x_128:
[----:B------:R-:W1:Y:S01]  /*6210*/  SYNCS.PHASECHK.TRANS64.TRYWAIT P0, [R6+URZ], R5 ;  /* 0x00000005060075a7 */ /* 0x000e62000800017f */
[----:B------:R-:W-:-:S05]  /*6220*/  VIADD R0, R0, 0x1 ;  /* 0x0000000100007836 */ /* 0x000fca0000000000 */
[----:B------:R-:W-:-:S04]  /*6230*/  ISETP.NE.AND P1, PT, R0, 0x5, PT ;  /* 0x000000050000780c */ /* 0x000fc80003f25270 */
[----:B------:R-:W-:Y:S02]  /*6240*/  SEL R2, RZ, 0x1, P1 ;  /* 0x00000001ff027807 */ /* 0x000fe40000800000 */
[----:B------:R-:W-:Y:S02]  /*6250*/  SEL R0, R0, RZ, P1 ;  /* 0x000000ff00007207 */ /* 0x000fe40000800000 */
[----:B------:R-:W-:-:S03]  /*6260*/  LOP3.LUT R7, R7, R2, RZ, 0x3c, !PT ;  /* 0x0000000207077212 */ /* 0x000fc600078e3cff */
[----:B0-----:R-:W-:Y:S01]  /*6270*/  IMAD R9, R0, 0x8, R3 ;  /* 0x0000000800097824 */ /* 0x001fe200078e0203 */
[----:B------:R-:W-:Y:S01]  /*6280*/  SHF.L.U32 R4, R7, 0x1f, RZ ;  /* 0x0000001f07047819 */ /* 0x000fe200000006ff */
[----:B-1----:R-:W-:Y:S06]  /*6290*/  @!P0 BRA `(.L_x_117) ;  /* 0x0000000000e48947 */ /* 0x002fec0003800000 */
.L_x_129:
[----:B------:R-:W1:Y:S01]  /*62a0*/  SYNCS.PHASECHK.TRANS64.TRYWAIT P0, [R9+URZ], R4 ;  /* 0x00000004090075a7 */ /* 0x000e62000800017f */
[----:B------:R-:W-:-:S05]  /*62b0*/  VIADD R0, R0, 0x1 ;  /* 0x0000000100007836 */ /* 0x000fca0000000000 */
[----:B------:R-:W-:-:S04]  /*62c0*/  ISETP.NE.AND P1, PT, R0, 0x5, PT ;  /* 0x000000050000780c */ /* 0x000fc80003f25270 */
[----:B------:R-:W-:Y:S02]  /*62d0*/  SEL R2, RZ, 0x1, P1 ;  /* 0x00000001ff027807 */ /* 0x000fe40000800000 */
[----:B------:R-:W-:Y:S02]  /*62e0*/  SEL R0, R0, RZ, P1 ;  /* 0x000000ff00007207 */ /* 0x000fe40000800000 */
[----:B------:R-:W-:Y:S01]  /*62f0*/  LOP3.LUT R2, R7, R2, RZ, 0x3c, !PT ;  /* 0x0000000207027212 */ /* 0x000fe200078e3cff */
[----:B-1----:R-:W-:Y:S06]  /*6300*/  @!P0 BRA `(.L_x_118) ;  /* 0x0000000000dc8947 */ /* 0x002fec0003800000 */
.L_x_130:
[----:B------:R-:W-:Y:S01]  /*6310*/  IMAD R3, R0, 0x8, R3 ;  /* 0x0000000800037824 */ /* 0x000fe200078e0203 */
[----:B------:R-:W-:-:S07]  /*6320*/  SHF.L.U32 R0, R2, 0x1f, RZ ;  /* 0x0000001f02007819 */ /* 0x000fce00000006ff */
.L_x_119:
[----:B--2---:R2:W3:Y:S02]  /*6330*/  SYNCS.PHASECHK.TRANS64.TRYWAIT P0, [R3+URZ], R0 ;  /* 0x00000000030075a7 */ /* 0x0044e4000800017f */
[----:B---3--:R-:W-:Y:S05]  /*6340*/  @!P0 NANOSLEEP.SYNCS 0x989680 ;  /* 0x009896800000895d */ /* 0x008fea0003900000 */
[----:B------:R-:W3:Y:S02]  /*6350*/  @!P0 SYNCS.PHASECHK.TRANS64 P0, [R3+URZ], R0 ;  /* 0x00000000030085a7 */ /* 0x000ee4000800007f */
[----:B---3--:R-:W-:Y:S05]  /*6360*/  @!P0 BRA `(.L_x_119) ;  /* 0xfffffffc00f08947 */ /* 0x008fea000383ffff */
.L_x_113:
[----:B------:R-:W-:Y:S05]  /*6370*/  BSYNC B0 ;  /* 0x0000000000007941 */ /* 0x000fea0003800000 */
.L_x_112:
[----:B------:R-:W-:Y:S05]  /*6380*/  EXIT ;  /* 0x000000000000794d */ /* 0x000fea0003800000 */
.L_x_17:
[----:B-1----:R1:W2:Y:S02]  /*6390*/  SYNCS.PHASECHK.TRANS64.TRYWAIT P1, [R3+URZ], R0 ;  /* 0x00000000030075a7 */ /* 0x0022a4000802017f */
[----:B--2---:R-:W-:Y:S05]  /*63a0*/  @!P1 NANOSLEEP.SYNCS 0x989680 ;  /* 0x009896800000995d */ /* 0x004fea0003900000 */
[----:B------:R-:W2:Y:S02]  /*63b0*/  @!P1 SYNCS.PHASECHK.TRANS64 P1, [R3+URZ], R0 ;  /* 0x00000000030095a7 */ /* 0x000ea4000802007f */
[----:B--2---:R-:W-:Y:S05]  /*63c0*/  @!P1 BRA `(.L_x_17) ;  /* 0xfffffffc00f09947 */ /* 0x004fea000383ffff */
[----:B------:R-:W-:Y:S05]  /*63d0*/  BRA `(.L_x_16) ;  /* 0xffffffb0003c7947 */ /* 0x000fea000383ffff */
.L_x_22:
[----:B-1----:R-:W-:-:S04]  /*63e0*/  IMAD.U32 R4, RZ, RZ, UR4 ;  /* 0x00000004ff047e24 */ /* 0x002fc8000f8e00ff */
[----:B------:R1:W2:Y:S03]  /*63f0*/  SYNCS.PHASECHK.TRANS64.TRYWAIT P1, [R4+URZ], R3 ;  /* 0x00000003040075a7 */ /* 0x0002a6000802017f */
[----:B--2---:R-:W-:Y:S05]  /*6400*/  @!P1 NANOSLEEP.SYNCS 0x989680 ;  /* 0x009896800000995d */ /* 0x004fea0003900000 */
[----:B------:R-:W2:Y:S02]  /*6410*/  @!P1 SYNCS.PHASECHK.TRANS64 P1, [R4+URZ], R3 ;  /* 0x00000003040095a7 */ /* 0x000ea4000802007f */
[----:B--2---:R-:W-:Y:S05]  /*6420*/  @!P1 BRA `(.L_x_22) ;  /* 0xfffffffc00ec9947 */ /* 0x004fea000383ffff */
[----:B------:R-:W-:Y:S05]  /*6430*/  BRA `(.L_x_21) ;  /* 0xffffffb800607947 */ /* 0x000fea000383ffff */
.L_x_99:
[----:B------:R-:W-:Y:S01]  /*6440*/  BSSY B1, `(.L_x_120) ;  /* 0x0000006000017945 */ /* 0x000fe20003800000 */
[----:B------:R-:W-:-:S07]  /*6450*/  IMAD.MOV.U32 R15, RZ, RZ, -0x1 ;  /* 0xffffffffff0f7424 */ /* 0x000fce00078e00ff */
[----:B------:R-:W-:Y:S05]  /*6460*/  WARPSYNC.COLLECTIVE R15, `(.L_x_121) ;  /* 0x000000000f0c7348 */ /* 0x000fea0003c00000 */
[----:B------:R-:W-:Y:S02]  /*6470*/  ELECT P6, UR62, PT ;  /* 0x00000000003e782f */ /* 0x000fe400038c0000 */
[----:B------:R-:W-:Y:S01]  /*6480*/  MOV R14, UR62 ;  /* 0x0000003e000e7c02 */ /* 0x000fe20008000f00 */
[----:B------:R-:W-:Y:S10]  /*6490*/  ENDCOLLECTIVE ;  /* 0x000000000000791b */ /* 0x000ff40003800000 */
.L_x_121:
[----:B------:R-:W-:Y:S05]  /*64a0*/  BSYNC B1 ;  /* 0x0000000000017941 */ /* 0x000fea0003800000 */
.L_x_120:
[----:B------:R-:W-:Y:S05]  /*64b0*/  BRA `(.L_x_122) ;  /* 0xffffffec00987947 */ /* 0x000fea000383ffff */
.L_x_102:
[----:B0-----:R0:W1:Y:S02]  /*64c0*/  SYNCS.PHASECHK.TRANS64.TRYWAIT P1, [R14+URZ+0x28], R7 ;  /* 0x000028070e0075a7 */ /* 0x001064000802017f */
[----:B-1----:R-:W-:Y:S05]  /*64d0*/  @!P1 NANOSLEEP.SYNCS 0x989680 ;  /* 0x009896800000995d */ /* 0x002fea0003900000 */
[----:B------:R-:W1:Y:S02]  /*64e0*/  @!P1 SYNCS.PHASECHK.TRANS64 P1, [R14+URZ+0x28], R7 ;  /* 0x000028070e0095a7 */ /* 0x000e64000802007f */
[----:B-1----:R-:W-:Y:S05]  /*64f0*/  @!P1 BRA `(.L_x_102) ;  /* 0xfffffffc00f09947 */ /* 0x002fea000383ffff */
[----:B------:R-:W-:Y:S05]  /*6500*/  BRA `(.L_x_123) ;  /* 0xffffffec00cc7947 */ /* 0x000fea000383ffff */
.L_x_111:
[----:B------:R-:W-:Y:S01]  /*6510*/  BSSY B0, `(.L_x_124) ;  /* 0x0000006000007945 */ /* 0x000fe20003800000 */
[----:B------:R-:W-:-:S07]  /*6520*/  IMAD.MOV.U32 R15, RZ, RZ, -0x1 ;  /* 0xffffffffff0f7424 */ /* 0x000fce00078e00ff */
[----:B------:R-:W-:Y:S05]  /*6530*/  WARPSYNC.COLLECTIVE R15, `(.L_x_125) ;  /* 0x000000000f0c7348 */ /* 0x000fea0003c00000 */
[----:B------:R-:W-:Y:S02]  /*6540*/  ELECT P6, UR62, PT ;  /* 0x00000000003e782f */ /* 0x000fe400038c0000 */
[----:B------:R-:W-:Y:S01]  /*6550*/  MOV R14, UR62 ;  /* 0x0000003e000e7c02 */ /* 0x000fe20008000f00 */
[----:B------:R-:W-:Y:S10]  /*6560*/  ENDCOLLECTIVE ;  /* 0x000000000000791b */ /* 0x000ff40003800000 */
.L_x_125:
[----:B------:R-:W-:Y:S05]  /*6570*/  BSYNC B0 ;  /* 0x0000000000007941 */ /* 0x000fea0003800000 */
.L_x_124:
[----:B------:R-:W-:Y:S05]  /*6580*/  BRA `(.L_x_126) ;  /* 0xfffffff800a87947 */ /* 0x000fea000383ffff */
.L_x_115:
[----:B0-----:R0:W1:Y:S02]  /*6590*/  SYNCS.PHASECHK.TRANS64.TRYWAIT P0, [R7+URZ], R2 ;  /* 0x00000002070075a7 */ /* 0x001064000800017f */
[----:B-1----:R-:W-:Y:S05]  /*65a0*/  @!P0 NANOSLEEP.SYNCS 0x989680 ;  /* 0x009896800000895d */ /* 0x002fea0003900000 */
[----:B------:R-:W1:Y:S02]  /*65b0*/  @!P0 SYNCS.PHASECHK.TRANS64 P0, [R7+URZ], R2 ;  /* 0x00000002070085a7 */ /* 0x000e64000800007f */
[----:B-1----:R-:W-:Y:S05]  /*65c0*/  @!P0 BRA `(.L_x_115) ;  /* 0xfffffffc00f08947 */ /* 0x002fea000383ffff */
[----:B------:R-:W-:Y:S05]  /*65d0*/  BRA `(.L_x_127) ;  /* 0xfffffff800e87947 */ /* 0x000fea000383ffff */
.L_x_116:
[----:B0-----:R0:W1:Y:S02]  /*65e0*/  SYNCS.PHASECHK.TRANS64.TRYWAIT P0, [R9+URZ], R4 ;  /* 0x00000004090075a7 */ /* 0x001064000800017f */
[----:B-1----:R-:W-:Y:S05]  /*65f0*/  @!P0 NANOSLEEP.SYNCS 0x989680 ;  /* 0x009896800000895d */ /* 0x002fea0003900000 */
[----:B------:R-:W1:Y:S02]  /*6600*/  @!P0 SYNCS.PHASECHK.TRANS64 P0, [R9+URZ], R4 ;  /* 0x00000004090085a7 */ /* 0x000e64000800007f */
[----:B-1----:R-:W-:Y:S05]  /*6610*/  @!P0 BRA `(.L_x_116) ;  /* 0xfffffffc00f08947 */ /* 0x002fea000383ffff */
[----:B------:R-:W-:Y:S05]  /*6620*/  BRA `(.L_x_128) ;  /* 0xfffffff800f87947 */ /* 0x000fea000383ffff */
.L_x_117:
[----:B0-----:R0:W1:Y:S02]  /*6630*/  SYNCS.PHASECHK.TRANS64.TRYWAIT P0, [R6+URZ], R5 ;  /* 0x00000005060075a7 */ /* 0x001064000800017f */
[----:B-1----:R-:W-:Y:S05]  /*6640*/  @!P0 NANOSLEEP.SYNCS 0x989680 ;  /* 0x009896800000895d */ /* 0x002fea0003900000 */
[----:B------:R-:W1:Y:S02]  /*6650*/  @!P0 SYNCS.PHASECHK.TRANS64 P0, [R6+URZ], R5 ;  /* 0x00000005060085a7 */ /* 0x000e64000800007f */
[----:B-1----:R-:W-:Y:S05]  /*6660*/  @!P0 BRA `(.L_x_117) ;  /* 0xfffffffc00f08947 */ /* 0x002fea000383ffff */
[----:B------:R-:W-:Y:S05]  /*6670*/  BRA `(.L_x_129) ;  /* 0xfffffffc00087947 */ /* 0x000fea000383ffff */
.L_x_118:
[----:B-1----:R1:W2:Y:S02]  /*6680*/  SYNCS.PHASECHK.TRANS64.TRYWAIT P0, [R9+URZ], R4 ;  /* 0x00000004090075a7 */ /* 0x0022a4000800017f */
[----:B--2---:R-:W-:Y:S05]  /*6690*/  @!P0 NANOSLEEP.SYNCS 0x989680 ;  /* 0x009896800000895d */ /* 0x004fea0003900000 */
[----:B------:R-:W2:Y:S02]  /*66a0*/  @!P0 SYNCS.PHASECHK.TRANS64 P0, [R9+URZ], R4 ;  /* 0x00000004090085a7 */ /* 0x000ea4000800007f */
[----:B--2---:R-:W-:Y:S05]  /*66b0*/  @!P0 BRA `(.L_x_118) ;  /* 0xfffffffc00f08947 */ /* 0x004fea000383ffff */
[----:B------:R-:W-:Y:S05]  /*66c0*/  BRA `(.L_x_130) ;  /* 0xfffffffc00107947 */ /* 0x000fea000383ffff */
.L_x_131:
[----:B------:R-:W-:-:S00]  /*66d0*/  BRA `(.L_x_131) ;  /* 0xfffffffc00fc7947 */ /* 0x000fc0000383ffff */
[----:B------:R-:W-:-:S00]  /*66e0*/  NOP ;  /* 0x0000000000007918 */ /* 0x000fc00000000000 */
        /* <DEDUP_REMOVED lines=9> */
.L_x_132:


//--------------------- .nv.global.init           --------------------------
	.section	.nv.global.init,"aw",@progbits
.nv.global.init:
	.type		$str$22,@object
	.size		$str$22,($str$23 - $str$22)
$str$22:
        /*0000*/ 	.byte	0x6b, 0x5f, 0x74, 0x69, 0x6c, 0x65, 0x5f, 0x63, 0x6f, 0x75, 0x6e, 0x74, 0x20, 0x3e, 0x3d, 0x20
        /*0010*/ 	.byte	0x31, 0x00
	.type		$str$23,@object
	.size		$str$23,(__unnamed_1 - $str$23)
$str$23:
        /*0012*/ 	.byte	0x2f, 0x74, 0x6d, 0x70, 0x2f, 0x63, 0x75, 0x74, 0x6c, 0x61, 0x73, 0x73, 0x5f, 0x73, 0x77, 0x65
        /*0022*/ 	.byte	0x65, 0x70, 0x5f, 0x73, 0x72, 0x63, 0x2f, 0x69, 0x6e, 0x63, 0x6c, 0x75, 0x64, 0x65, 0x2f, 0x63
        /*0032*/ 	.byte	0x75, 0x74, 0x6c, 0x61, 0x73, 0x73, 0x2f, 0x67, 0x65, 0x6d, 0x6d, 0x2f, 0x63, 0x6f, 0x6c, 0x6c
        /*0042*/ 	.byte	0x65, 0x63, 0x74, 0x69, 0x76, 0x65, 0x2f, 0x73, 0x6d, 0x39, 0x30, 0x5f, 0x6d, 0x6d, 0x61, 0x5f
        /*0052*/ 	.byte	0x74, 0x6d, 0x61, 0x5f, 0x67, 0x6d, 0x6d, 0x61, 0x5f, 0x73, 0x73, 0x5f, 0x77, 0x61, 0x72, 0x70
        /*0062*/ 	.byte	0x73, 0x70, 0x65, 0x63, 0x69, 0x61, 0x6c, 0x69, 0x7a, 0x65, 0x64, 0x2e, 0x68, 0x70, 0x70, 0x00
	.type		__unnamed_1,@object
	.size		__unnamed_1,(.L_0 - __unnamed_1)
__unnamed_1:
        /*0072*/ 	.byte	0x76, 0x6f, 0x69, 0x64, 0x20, 0x63, 0x75, 0x74, 0x6c, 0x61, 0x73, 0x73, 0x3a, 0x3a, 0x67, 0x65
        /* <DEDUP_REMOVED lines=175> */
        /*0b72*/ 	.byte	0x00
.L_0:


//--------------------- .nv.shared._ZN7cutlass13device_kernelINS_4gemm6kernel13GemmUniversalIN4cute5tupleIJiiiiEEENS1_10collective13CollectiveMmaINS1_34MainloopSm90TmaGmmaWarpSpecializedILi5ENS5_IJNS4_1CILi1EEESB_SB_EEENS1_35KernelTmaWarpSpecializedCooperativeEEENS5_IJNSA_ILi128EEENSA_ILi64EEESF_EEEfNS5_IJlSB_lEEEfSI_NS4_8TiledMMAINS4_8MMA_AtomIJNS4_4SM904GMMA29MMA_64x64x8_F32TF32TF32_SS_TNILNSM_7ScaleInE1ELSO_1EEEEEENS4_6LayoutINS5_IJNSA_ILi2EEESB_SB_EEENS5_IJSB_NSA_ILi0EEESU_EEEEENS5_IJNS4_10UnderscoreESX_SX_EEEEENS4_13SM90_TMA_LOADENS4_14ComposedLayoutINS4_7SwizzleILi3ELi4ELi3EEENS4_18smem_ptr_flag_bitsILi32EEENSR_INS5_IJNSA_ILi8EEENSA_ILi32EEEEEENS5_IJS17_SB_EEEEEEEvNS4_8identityES10_S1B_vS1C_EENS_8epilogue10collective6detail29Sm90TmaWarpSpecializedAdapterINS1F_15DefaultEpilogueIfSI_SI_NS1E_6thread17LinearCombinationIfLi1EffLNS1J_9ScaleType4KindE0ELNS_15FloatRoundStyleE2EfEENS1_15EpilogueDefaultEEEEEvvEEEEvNT_6ParamsE --------------------------
	.section	.nv.shared._ZN7cutlass13device_kernelINS_4gemm6kernel13GemmUniversalIN4cute5tupleIJiiiiEEENS1_10collective13CollectiveMmaINS1_34MainloopSm90TmaGmmaWarpSpecializedILi5ENS5_IJNS4_1CILi1EEESB_SB_EEENS1_35KernelTmaWarpSpecializedCooperativeEEENS5_IJNSA_ILi128EEENSA_ILi64EEESF_EEEfNS5_IJlSB_lEEEfSI_NS4_8TiledMMAINS4_8MMA_AtomIJNS4_4SM904GMMA29MMA_64x64x8_F32TF32TF32_SS_TNILNSM_7ScaleInE1ELSO_1EEEEEENS4_6LayoutINS5_IJNSA_ILi2EEESB_SB_EEENS5_IJSB_NSA_ILi0EEESU_EEEEENS5_IJNS4_10UnderscoreESX_SX_EEEEENS4_13SM90_TMA_LOADENS4_14ComposedLayoutINS4_7SwizzleILi3ELi4ELi3EEENS4_18smem_ptr_flag_bitsILi32EEENSR_INS5_IJNSA_ILi8EEENSA_ILi32EEEEEENS5_IJS17_SB_EEEEEEEvNS4_8identityES10_S1B_vS1C_EENS_8epilogue10collective6detail29Sm90TmaWarpSpecializedAdapterINS1F_15DefaultEpilogueIfSI_SI_NS1E_6thread17LinearCombinationIfLi1EffLNS1J_9ScaleType4KindE0ELNS_15FloatRoundStyleE2EfEENS1_15EpilogueDefaultEEEEEvvEEEEvNT_6ParamsE,"aw",@nobits
	.sectionflags	@""
	.align	16
	.zero		1024


//--------------------- .nv.shared.reserved.0     --------------------------
	.section	.nv.shared.reserved.0,"aw",@nobits
	.weak		__nv_reservedSMEM_offset_0_alias
	.size		__nv_reservedSMEM_offset_0_alias, 0, 0
	.other		__nv_reservedSMEM_offset_0_alias,@"STO_CUDA_RESERVED_SHARED STV_DEFAULT"
__nv_reservedSMEM_offset_0_alias:
	.zero		0


//--------------------- .nv.global                --------------------------
	.section	.nv.global,"aw",@nobits
.nv.global:
	.type		_ZN40_INTERNAL_71d2327e_4_k_cu_8387879f_191814cute1_E,@object
	.size		_ZN40_INTERNAL_71d2327e_4_k_cu_8387879f_191814cute1_E,(_ZN40_INTERNAL_71d2327e_4_k_cu_8387879f_191814cuda3std3__45__cpo6cbeginE - _ZN40_INTERNAL_71d2327e_4_k_cu_8387879f_191814cute1_E)
_ZN40_INTERNAL_71d2327e_4_k_cu_8387879f_191814cute1_E:
	.zero		1
	.type		_ZN40_INTERNAL_71d2327e_4_k_cu_8387879f_191814cuda3std3__45__cpo6cbeginE,@object
	.size		_ZN40_INTERNAL_71d2327e_4_k_cu_8387879f_191814cuda3std3__45__cpo6cbeginE,(_ZN40_INTERNAL_71d2327e_4_k_cu_8387879f_191814cuda3std3__48in_placeE - _ZN40_INTERNAL_71d2327e_4_k_cu_8387879f_191814cuda3std3__45__cpo6cbeginE)
_ZN40_INTERNAL_71d2327e_4_k_cu_8387879f_191814cuda3std3__45__cpo6cbeginE:
	.zero		1
	.type		_ZN40_INTERNAL_71d2327e_4_k_cu_8387879f_191814cuda3std3__48in_placeE,@object
	.size		_ZN40_INTERNAL_71d2327e_4_k_cu_8387879f_191814cuda3std3__48in_placeE,(_ZN40_INTERNAL_71d2327e_4_k_cu_8387879f_191814cuda3std6ranges3__45__cpo9iter_moveE - _ZN40_INTERNAL_71d2327e_4_k_cu_8387879f_191814cuda3std3__48in_placeE)
_ZN40_INTERNAL_71d2327e_4_k_cu_8387879f_191814cuda3std3__48in_placeE:
	.zero		1
	.type		_ZN40_INTERNAL_71d2327e_4_k_cu_8387879f_191814cuda3std6ranges3__45__cpo9iter_moveE,@object
	.size		_ZN40_INTERNAL_71d2327e_4_k_cu_8387879f_191814cuda3std6ranges3__45__cpo9iter_moveE,(_ZN40_INTERNAL_71d2327e_4_k_cu_8387879f_191814cuda3std3__45__cpo5beginE - _ZN40_INTERNAL_71d2327e_4_k_cu_8387879f_191814cuda3std6ranges3__45__cpo9iter_moveE)
_ZN40_INTERNAL_71d2327e_4_k_cu_8387879f_191814cuda3std6ranges3__45__cpo9iter_moveE:
	.zero		1
	.type		_ZN40_INTERNAL_71d2327e_4_k_cu_8387879f_191814cuda3std3__45__cpo5beginE,@object
	.size		_ZN40_INTERNAL_71d2327e_4_k_cu_8387879f_191814cuda3std3__45__cpo5beginE,(_ZN40_INTERNAL_71d2327e_4_k_cu_8387879f_191814cuda3std3__442_GLOBAL__N__71d2327e_4_k_cu_8387879f_191816ignoreE - _ZN40_INTERNAL_71d2327e_4_k_cu_8387879f_191814cuda3std3__45__cpo5beginE)
_ZN40_INTERNAL_71d2327e_4_k_cu_8387879f_191814cuda3std3__45__cpo5beginE:
	.zero		1
	.type		_ZN40_INTERNAL_71d2327e_4_k_cu_8387879f_191814cuda3std3__442_GLOBAL__N__71d2327e_4_k_cu_8387879f_191816ignoreE,@object
	.size		_ZN40_INTERNAL_71d2327e_4_k_cu_8387879f_191814cuda3std3__442_GLOBAL__N__71d2327e_4_k_cu_8387879f_191816ignoreE,(_ZN40_INTERNAL_71d2327e_4_k_cu_8387879f_191814cute7productE - _ZN40_INTERNAL_71d2327e_4_k_cu_8387879f_191814cuda3std3__442_GLOBAL__N__71d2327e_4_k_cu_8387879f_191816ignoreE)
_ZN40_INTERNAL_71d2327e_4_k_cu_8387879f_191814cuda3std3__442_GLOBAL__N__71d2327e_4_k_cu_8387879f_191816ignoreE:
	.zero		1
	.type		_ZN40_INTERNAL_71d2327e_4_k_cu_8387879f_191814cute7productE,@object
	.size		_ZN40_INTERNAL_71d2327e_4_k_cu_8387879f_191814cute7productE,(_ZN40_INTERNAL_71d2327e_4_k_cu_8387879f_191814cuda3std3__45__cpo3endE - _ZN40_INTERNAL_71d2327e_4_k_cu_8387879f_191814cute7productE)
_ZN40_INTERNAL_71d2327e_4_k_cu_8387879f_191814cute7productE:
	.zero		1
	.type		_ZN40_INTERNAL_71d2327e_4_k_cu_8387879f_191814cuda3std3__45__cpo3endE,@object
	.size		_ZN40_INTERNAL_71d2327e_4_k_cu_8387879f_191814cuda3std3__45__cpo3endE,(_ZN40_INTERNAL_71d2327e_4_k_cu_8387879f_191814cuda3std3__419piecewise_constructE - _ZN40_INTERNAL_71d2327e_4_k_cu_8387879f_191814cuda3std3__45__cpo3endE)
_ZN40_INTERNAL_71d2327e_4_k_cu_8387879f_191814cuda3std3__45__cpo3endE:
	.zero		1
	.type		_ZN40_INTERNAL_71d2327e_4_k_cu_8387879f_191814cuda3std3__419piecewise_constructE,@object
	.size		_ZN40_INTERNAL_71d2327e_4_k_cu_8387879f_191814cuda3std3__419piecewise_constructE,(_ZN40_INTERNAL_71d2327e_4_k_cu_8387879f_191814cuda3std3__45__cpo4cendE - _ZN40_INTERNAL_71d2327e_4_k_cu_8387879f_191814cuda3std3__419piecewise_constructE)
_ZN40_INTERNAL_71d2327e_4_k_cu_8387879f_191814cuda3std3__419piecewise_constructE:
	.zero		1
	.type		_ZN40_INTERNAL_71d2327e_4_k_cu_8387879f_191814cuda3std3__45__cpo4cendE,@object
	.size		_ZN40_INTERNAL_71d2327e_4_k_cu_8387879f_191814cuda3std3__45__cpo4cendE,(_ZN40_INTERNAL_71d2327e_4_k_cu_8387879f_191814cuda3std6ranges3__45__cpo4swapE - _ZN40_INTERNAL_71d2327e_4_k_cu_8387879f_191814cuda3std3__45__cpo4cendE)
_ZN40_INTERNAL_71d2327e_4_k_cu_8387879f_191814cuda3std3__45__cpo4cendE:
	.zero		1
	.type		_ZN40_INTERNAL_71d2327e_4_k_cu_8387879f_191814cuda3std6ranges3__45__cpo4swapE,@object
	.size		_ZN40_INTERNAL_71d2327e_4_k_cu_8387879f_191814cuda3std6ranges3__45__cpo4swapE,(.L_8 - _ZN40_INTERNAL_71d2327e_4_k_cu_8387879f_191814cuda3std6ranges3__45__cpo4swapE)
_ZN40_INTERNAL_71d2327e_4_k_cu_8387879f_191814cuda3std6ranges3__45__cpo4swapE:
	.zero		1
.L_8:


//--------------------- .nv.constant0._ZN7cutlass13device_kernelINS_4gemm6kernel13GemmUniversalIN4cute5tupleIJiiiiEEENS1_10collective13CollectiveMmaINS1_34MainloopSm90TmaGmmaWarpSpecializedILi5ENS5_IJNS4_1CILi1EEESB_SB_EEENS1_35KernelTmaWarpSpecializedCooperativeEEENS5_IJNSA_ILi128EEENSA_ILi64EEESF_EEEfNS5_IJlSB_lEEEfSI_NS4_8TiledMMAINS4_8MMA_AtomIJNS4_4SM904GMMA29MMA_64x64x8_F32TF32TF32_SS_TNILNSM_7ScaleInE1ELSO_1EEEEEENS4_6LayoutINS5_IJNSA_ILi2EEESB_SB_EEENS5_IJSB_NSA_ILi0EEESU_EEEEENS5_IJNS4_10UnderscoreESX_SX_EEEEENS4_13SM90_TMA_LOADENS4_14ComposedLayoutINS4_7SwizzleILi3ELi4ELi3EEENS4_18smem_ptr_flag_bitsILi32EEENSR_INS5_IJNSA_ILi8EEENSA_ILi32EEEEEENS5_IJS17_SB_EEEEEEEvNS4_8identityES10_S1B_vS1C_EENS_8epilogue10collective6detail29Sm90TmaWarpSpecializedAdapterINS1F_15DefaultEpilogueIfSI_SI_NS1E_6thread17LinearCombinationIfLi1EffLNS1J_9ScaleType4KindE0ELNS_15FloatRoundStyleE2EfEENS1_15EpilogueDefaultEEEEEvvEEEEvNT_6ParamsE --------------------------
	.section	.nv.constant0._ZN7cutlass13device_kernelINS_4gemm6kernel13GemmUniversalIN4cute5tupleIJiiiiEEENS1_10collective13CollectiveMmaINS1_34MainloopSm90TmaGmmaWarpSpecializedILi5ENS5_IJNS4_1CILi1EEESB_SB_EEENS1_35KernelTmaWarpSpecializedCooperativeEEENS5_IJNSA_ILi128EEENSA_ILi64EEESF_EEEfNS5_IJlSB_lEEEfSI_NS4_8TiledMMAINS4_8MMA_AtomIJNS4_4SM904GMMA29MMA_64x64x8_F32TF32TF32_SS_TNILNSM_7ScaleInE1ELSO_1EEEEEENS4_6LayoutINS5_IJNSA_ILi2EEESB_SB_EEENS5_IJSB_NSA_ILi0EEESU_EEEEENS5_IJNS4_10UnderscoreESX_SX_EEEEENS4_13SM90_TMA_LOADENS4_14ComposedLayoutINS4_7SwizzleILi3ELi4ELi3EEENS4_18smem_ptr_flag_bitsILi32EEENSR_INS5_IJNSA_ILi8EEENSA_ILi32EEEEEENS5_IJS17_SB_EEEEEEEvNS4_8identityES10_S1B_vS1C_EENS_8epilogue10collective6detail29Sm90TmaWarpSpecializedAdapterINS1F_15DefaultEpilogueIfSI_SI_NS1E_6thread17LinearCombinationIfLi1EffLNS1J_9ScaleType4KindE0ELNS_15FloatRoundStyleE2EfEENS1_15EpilogueDefaultEEEEEvvEEEEvNT_6ParamsE,"a",@progbits
	.sectionflags	@""
	.align	4
.nv.constant0._ZN7cutlass13device_kernelINS_4gemm6kernel13GemmUniversalIN4cute5tupleIJiiiiEEENS1_10collective13CollectiveMmaINS1_34MainloopSm90TmaGmmaWarpSpecializedILi5ENS5_IJNS4_1CILi1EEESB_SB_EEENS1_35KernelTmaWarpSpecializedCooperativeEEENS5_IJNSA_ILi128EEENSA_ILi64EEESF_EEEfNS5_IJlSB_lEEEfSI_NS4_8TiledMMAINS4_8MMA_AtomIJNS4_4SM904GMMA29MMA_64x64x8_F32TF32TF32_SS_TNILNSM_7ScaleInE1ELSO_1EEEEEENS4_6LayoutINS5_IJNSA_ILi2EEESB_SB_EEENS5_IJSB_NSA_ILi0EEESU_EEEEENS5_IJNS4_10UnderscoreESX_SX_EEEEENS4_13SM90_TMA_LOADENS4_14ComposedLayoutINS4_7SwizzleILi3ELi4ELi3EEENS4_18smem_ptr_flag_bitsILi32EEENSR_INS5_IJNSA_ILi8EEENSA_ILi32EEEEEENS5_IJS17_SB_EEEEEEEvNS4_8identityES10_S1B_vS1C_EENS_8epilogue10collective6detail29Sm90TmaWarpSpecializedAdapterINS1F_15DefaultEpilogueIfSI_SI_NS1E_6thread17LinearCombinationIfLi1EffLNS1J_9ScaleType4KindE0ELNS_15FloatRoundStyleE2EfEENS1_15EpilogueDefaultEEEEEvvEEEEvNT_6ParamsE:
	.zero		1664


//--------------------- SYMBOLS --------------------------

	.type		.nv.reservedSmem.offset0,@object
	.size		.nv.reservedSmem.offset0,0x4
	.type		__assertfail,@function
